	.target	sm_100a

	.elftype	@"ET_EXEC"


//--------------------- .note.nv.tkinfo           --------------------------
	.section	.note.nv.tkinfo,"",@"SHT_NOTE"
	.sectionflags	@"SHF_NOTE_NV_TKINFO"
	.tkinfo
        /*0018*/ 	.word	0x00000002
        /*0030*/ 	.string	""
        /*0030*/ 	.string	"ptxas"
        /*0030*/ 	.string	"Cuda compilation tools, release 13.0, V13.0.88"
        /*0030*/ 	.string	"Build cuda_13.0.r13.0/compiler.36424714_0"
        /*0030*/ 	.string	"-arch sm_100a -m 64 "



//--------------------- .note.nv.cuinfo           --------------------------
	.section	.note.nv.cuinfo,"",@"SHT_NOTE"
	.sectionflags	@"SHF_NOTE_NV_CUINFO"
        /*0018*/ 	.short	0x0002
        /*001a*/ 	.short	0x0064
        /*001c*/ 	.short	0x0082
	.zero		2


//--------------------- .nv.info                  --------------------------
	.section	.nv.info,"",@"SHT_CUDA_INFO"
	.align	4


	//----- nvinfo : EIATTR_REGCOUNT
	.align		4
        /*0000*/ 	.byte	0x04, 0x2f
        /*0002*/ 	.short	(.L_19 - .L_18)
	.align		4
.L_18:
        /*0004*/ 	.word	index@(_ZN7cutlass13device_kernelINS_4gemm6kernel13GemmUniversalIN4cute5tupleIJiiiiEEENS1_10collective13CollectiveMmaINS1_35MainloopSm100TmaUmmaWarpSpecializedILi4ELi2ELi4ENS5_IJNS4_1CILi1EEENSA_ILi2EEESB_EEEEENS5_IJNSA_ILi128EEENSA_ILi64EEESG_EEENS_10tfloat32_tENS5_IJlSB_lEEESI_SJ_NS4_8TiledMMAINS4_8MMA_AtomIJNS4_17SM100_MMA_TF32_SSISI_SI_fLi128ELi64ELNS4_4UMMA5MajorE0ELSO_0ELNSN_7ScaleInE0ELSP_0EEEEEENS4_6LayoutINS5_IJSB_SB_SB_EEENS5_IJNSA_ILi0EEESU_SU_EEEEENS5_IJNS4_10UnderscoreESX_SX_EEEEENS4_23SM90_TMA_LOAD_MULTICASTENS4_14ComposedLayoutINS4_7SwizzleILi3ELi4ELi3EEENS4_18smem_ptr_flag_bitsILi32EEENSS_INS5_IJNSA_ILi8EEENSA_ILi32EEEEEENS5_IJS17_SB_EEEEEEEvNS4_8identityENS4_13SM90_TMA_LOADES1B_vS1C_EENS_8epilogue10collective18CollectiveEpilogueINS1F_23Sm100TmaWarpSpecializedILi4ELi2ELi16ELb1ELb0EEEJSH_NS5_IJNSS_ISF_SB_EENSS_INSA_ILi16EEESB_EEEEESI_SJ_SI_SJ_NS1F_6fusion15FusionCallbacksIS1J_NS1O_17LinearCombinationISI_fSI_fLNS_15FloatRoundStyleE2EEESH_S1N_JEEENS4_5SM1004TMEM4LOAD26SM100_TMEM_LOAD_32dp32b16xES1D_NS11_INS12_ILi2ELi4ELi3EEES15_NSS_INS5_IJS16_S1L_EEENS5_IJS1L_SB_EEEEEEENS4_39AutoVectorizingCopyWithAssumedAlignmentILi128EEENS4_14SM90_TMA_STOREES22_S24_S24_EEEvvEEEEvNT_6ParamsE)
        /*0008*/ 	.word	0x00000050


	//----- nvinfo : EIATTR_FRAME_SIZE
	.align		4
.L_19:
        /*000c*/ 	.byte	0x04, 0x11
        /*000e*/ 	.short	(.L_21 - .L_20)
	.align		4
.L_20:
        /*0010*/ 	.word	index@($__internal_2_$__cuda_sm10x_tcgen05_guardrail_trap_unallocated_columns_being_dealloced)
        /*0014*/ 	.word	0x00000000


	//----- nvinfo : EIATTR_FRAME_SIZE
	.align		4
.L_21:
        /*0018*/ 	.byte	0x04, 0x11
        /*001a*/ 	.short	(.L_23 - .L_22)
	.align		4
.L_22:
        /*001c*/ 	.word	index@($__internal_1_$__cuda_sm10x_tcgen05_guardrail_trap_phase_invalid_during_alloc)
        /*0020*/ 	.word	0x00000000


	//----- nvinfo : EIATTR_FRAME_SIZE
	.align		4
.L_23:
        /*0024*/ 	.byte	0x04, 0x11
        /*0026*/ 	.short	(.L_25 - .L_24)
	.align		4
.L_24:
        /*0028*/ 	.word	index@($__internal_0_$__cuda_sm10x_tcgen05_guardrail_trap_col_being_dealloced_not_returned_by_alloc)
        /*002c*/ 	.word	0x00000000


	//----- nvinfo : EIATTR_FRAME_SIZE
	.align		4
.L_25:
        /*0030*/ 	.byte	0x04, 0x11
        /*0032*/ 	.short	(.L_27 - .L_26)
	.align		4
.L_26:
        /*0034*/ 	.word	index@(_ZN7cutlass13device_kernelINS_4gemm6kernel13GemmUniversalIN4cute5tupleIJiiiiEEENS1_10collective13CollectiveMmaINS1_35MainloopSm100TmaUmmaWarpSpecializedILi4ELi2ELi4ENS5_IJNS4_1CILi1EEENSA_ILi2EEESB_EEEEENS5_IJNSA_ILi128EEENSA_ILi64EEESG_EEENS_10tfloat32_tENS5_IJlSB_lEEESI_SJ_NS4_8TiledMMAINS4_8MMA_AtomIJNS4_17SM100_MMA_TF32_SSISI_SI_fLi128ELi64ELNS4_4UMMA5MajorE0ELSO_0ELNSN_7ScaleInE0ELSP_0EEEEEENS4_6LayoutINS5_IJSB_SB_SB_EEENS5_IJNSA_ILi0EEESU_SU_EEEEENS5_IJNS4_10UnderscoreESX_SX_EEEEENS4_23SM90_TMA_LOAD_MULTICASTENS4_14ComposedLayoutINS4_7SwizzleILi3ELi4ELi3EEENS4_18smem_ptr_flag_bitsILi32EEENSS_INS5_IJNSA_ILi8EEENSA_ILi32EEEEEENS5_IJS17_SB_EEEEEEEvNS4_8identityENS4_13SM90_TMA_LOADES1B_vS1C_EENS_8epilogue10collective18CollectiveEpilogueINS1F_23Sm100TmaWarpSpecializedILi4ELi2ELi16ELb1ELb0EEEJSH_NS5_IJNSS_ISF_SB_EENSS_INSA_ILi16EEESB_EEEEESI_SJ_SI_SJ_NS1F_6fusion15FusionCallbacksIS1J_NS1O_17LinearCombinationISI_fSI_fLNS_15FloatRoundStyleE2EEESH_S1N_JEEENS4_5SM1004TMEM4LOAD26SM100_TMEM_LOAD_32dp32b16xES1D_NS11_INS12_ILi2ELi4ELi3EEES15_NSS_INS5_IJS16_S1L_EEENS5_IJS1L_SB_EEEEEEENS4_39AutoVectorizingCopyWithAssumedAlignmentILi128EEENS4_14SM90_TMA_STOREES22_S24_S24_EEEvvEEEEvNT_6ParamsE)
        /*0038*/ 	.word	0x00000000


	//----- nvinfo : EIATTR_MIN_STACK_SIZE
	.align		4
.L_27:
        /*003c*/ 	.byte	0x04, 0x12
        /*003e*/ 	.short	(.L_29 - .L_28)
	.align		4
.L_28:
        /*0040*/ 	.word	index@(_ZN7cutlass13device_kernelINS_4gemm6kernel13GemmUniversalIN4cute5tupleIJiiiiEEENS1_10collective13CollectiveMmaINS1_35MainloopSm100TmaUmmaWarpSpecializedILi4ELi2ELi4ENS5_IJNS4_1CILi1EEENSA_ILi2EEESB_EEEEENS5_IJNSA_ILi128EEENSA_ILi64EEESG_EEENS_10tfloat32_tENS5_IJlSB_lEEESI_SJ_NS4_8TiledMMAINS4_8MMA_AtomIJNS4_17SM100_MMA_TF32_SSISI_SI_fLi128ELi64ELNS4_4UMMA5MajorE0ELSO_0ELNSN_7ScaleInE0ELSP_0EEEEEENS4_6LayoutINS5_IJSB_SB_SB_EEENS5_IJNSA_ILi0EEESU_SU_EEEEENS5_IJNS4_10UnderscoreESX_SX_EEEEENS4_23SM90_TMA_LOAD_MULTICASTENS4_14ComposedLayoutINS4_7SwizzleILi3ELi4ELi3EEENS4_18smem_ptr_flag_bitsILi32EEENSS_INS5_IJNSA_ILi8EEENSA_ILi32EEEEEENS5_IJS17_SB_EEEEEEEvNS4_8identityENS4_13SM90_TMA_LOADES1B_vS1C_EENS_8epilogue10collective18CollectiveEpilogueINS1F_23Sm100TmaWarpSpecializedILi4ELi2ELi16ELb1ELb0EEEJSH_NS5_IJNSS_ISF_SB_EENSS_INSA_ILi16EEESB_EEEEESI_SJ_SI_SJ_NS1F_6fusion15FusionCallbacksIS1J_NS1O_17LinearCombinationISI_fSI_fLNS_15FloatRoundStyleE2EEESH_S1N_JEEENS4_5SM1004TMEM4LOAD26SM100_TMEM_LOAD_32dp32b16xES1D_NS11_INS12_ILi2ELi4ELi3EEES15_NSS_INS5_IJS16_S1L_EEENS5_IJS1L_SB_EEEEEEENS4_39AutoVectorizingCopyWithAssumedAlignmentILi128EEENS4_14SM90_TMA_STOREES22_S24_S24_EEEvvEEEEvNT_6ParamsE)
        /*0044*/ 	.word	0x00000000
.L_29:


//--------------------- .nv.compat                --------------------------
	.section	.nv.compat,"",@"SHT_CUDA_COMPAT_INFO"
	.align	4
        /*0000*/ 	.byte	0x02, 0x09, 0x01, 0x00, 0x02, 0x02, 0x02, 0x00, 0x02, 0x05, 0x05, 0x00, 0x03, 0x07, 0x01, 0x01
        /*0010*/ 	.byte	0x02, 0x03, 0x01, 0x00, 0x02, 0x06, 0x01, 0x00, 0x04, 0x0b, 0x08, 0x00, 0x09, 0x00, 0x00, 0x00
        /*0020*/ 	.byte	0x00, 0x00, 0x00, 0x00


//--------------------- .nv.info._ZN7cutlass13device_kernelINS_4gemm6kernel13GemmUniversalIN4cute5tupleIJiiiiEEENS1_10collective13CollectiveMmaINS1_35MainloopSm100TmaUmmaWarpSpecializedILi4ELi2ELi4ENS5_IJNS4_1CILi1EEENSA_ILi2EEESB_EEEEENS5_IJNSA_ILi128EEENSA_ILi64EEESG_EEENS_10tfloat32_tENS5_IJlSB_lEEESI_SJ_NS4_8TiledMMAINS4_8MMA_AtomIJNS4_17SM100_MMA_TF32_SSISI_SI_fLi128ELi64ELNS4_4UMMA5MajorE0ELSO_0ELNSN_7ScaleInE0ELSP_0EEEEEENS4_6LayoutINS5_IJSB_SB_SB_EEENS5_IJNSA_ILi0EEESU_SU_EEEEENS5_IJNS4_10UnderscoreESX_SX_EEEEENS4_23SM90_TMA_LOAD_MULTICASTENS4_14ComposedLayoutINS4_7SwizzleILi3ELi4ELi3EEENS4_18smem_ptr_flag_bitsILi32EEENSS_INS5_IJNSA_ILi8EEENSA_ILi32EEEEEENS5_IJS17_SB_EEEEEEEvNS4_8identityENS4_13SM90_TMA_LOADES1B_vS1C_EENS_8epilogue10collective18CollectiveEpilogueINS1F_23Sm100TmaWarpSpecializedILi4ELi2ELi16ELb1ELb0EEEJSH_NS5_IJNSS_ISF_SB_EENSS_INSA_ILi16EEESB_EEEEESI_SJ_SI_SJ_NS1F_6fusion15FusionCallbacksIS1J_NS1O_17LinearCombinationISI_fSI_fLNS_15FloatRoundStyleE2EEESH_S1N_JEEENS4_5SM1004TMEM4LOAD26SM100_TMEM_LOAD_32dp32b16xES1D_NS11_INS12_ILi2ELi4ELi3EEES15_NSS_INS5_IJS16_S1L_EEENS5_IJS1L_SB_EEEEEEENS4_39AutoVectorizingCopyWithAssumedAlignmentILi128EEENS4_14SM90_TMA_STOREES22_S24_S24_EEEvvEEEEvNT_6ParamsE --------------------------
	.section	.nv.info._ZN7cutlass13device_kernelINS_4gemm6kernel13GemmUniversalIN4cute5tupleIJiiiiEEENS1_10collective13CollectiveMmaINS1_35MainloopSm100TmaUmmaWarpSpecializedILi4ELi2ELi4ENS5_IJNS4_1CILi1EEENSA_ILi2EEESB_EEEEENS5_IJNSA_ILi128EEENSA_ILi64EEESG_EEENS_10tfloat32_tENS5_IJlSB_lEEESI_SJ_NS4_8TiledMMAINS4_8MMA_AtomIJNS4_17SM100_MMA_TF32_SSISI_SI_fLi128ELi64ELNS4_4UMMA5MajorE0ELSO_0ELNSN_7ScaleInE0ELSP_0EEEEEENS4_6LayoutINS5_IJSB_SB_SB_EEENS5_IJNSA_ILi0EEESU_SU_EEEEENS5_IJNS4_10UnderscoreESX_SX_EEEEENS4_23SM90_TMA_LOAD_MULTICASTENS4_14ComposedLayoutINS4_7SwizzleILi3ELi4ELi3EEENS4_18smem_ptr_flag_bitsILi32EEENSS_INS5_IJNSA_ILi8EEENSA_ILi32EEEEEENS5_IJS17_SB_EEEEEEEvNS4_8identityENS4_13SM90_TMA_LOADES1B_vS1C_EENS_8epilogue10collective18CollectiveEpilogueINS1F_23Sm100TmaWarpSpecializedILi4ELi2ELi16ELb1ELb0EEEJSH_NS5_IJNSS_ISF_SB_EENSS_INSA_ILi16EEESB_EEEEESI_SJ_SI_SJ_NS1F_6fusion15FusionCallbacksIS1J_NS1O_17LinearCombinationISI_fSI_fLNS_15FloatRoundStyleE2EEESH_S1N_JEEENS4_5SM1004TMEM4LOAD26SM100_TMEM_LOAD_32dp32b16xES1D_NS11_INS12_ILi2ELi4ELi3EEES15_NSS_INS5_IJS16_S1L_EEENS5_IJS1L_SB_EEEEEEENS4_39AutoVectorizingCopyWithAssumedAlignmentILi128EEENS4_14SM90_TMA_STOREES22_S24_S24_EEEvvEEEEvNT_6ParamsE,"",@"SHT_CUDA_INFO"
	.sectionflags	@""
	.align	4


	//----- nvinfo : EIATTR_CUDA_API_VERSION
	.align		4
        /*0000*/ 	.byte	0x04, 0x37
        /*0002*/ 	.short	(.L_31 - .L_30)
.L_30:
        /*0004*/ 	.word	0x00000082


	//----- nvinfo : EIATTR_KPARAM_INFO
	.align		4
.L_31:
        /*0008*/ 	.byte	0x04, 0x17
        /*000a*/ 	.short	(.L_33 - .L_32)
.L_32:
        /*000c*/ 	.word	0x00000000
        /*0010*/ 	.short	0x0000
        /*0012*/ 	.short	0x0000
        /*0014*/ 	.byte	0x00, 0xf0, 0x01, 0x20


	//----- nvinfo : EIATTR_AT_ENTRY_FRAGMENTS
	.align		4
.L_33:
        /*0018*/ 	.byte	0x04, 0x4f
        /*001a*/ 	.short	(.L_35 - .L_34)


	//   ....[0]....
.L_34:
        /*001c*/ 	.word	0x00000006


	//----- nvinfo : EIATTR_RESERVED_SMEM_USED
	.align		4
.L_35:
        /*0020*/ 	.byte	0x01, 0x41
	.zero		2


	//----- nvinfo : EIATTR_SPARSE_MMA_MASK
	.align		4
        /*0024*/ 	.byte	0x03, 0x50
        /*0026*/ 	.short	0x0000


	//----- nvinfo : EIATTR_TCGEN05_1CTA_USED
	.align		4
        /*0028*/ 	.byte	0x01, 0x51
	.zero		2


	//----- nvinfo : EIATTR_MAXREG_COUNT
	.align		4
        /*002c*/ 	.byte	0x03, 0x1b
        /*002e*/ 	.short	0x00ff


	//----- nvinfo : EIATTR_NUM_BARRIERS
	.align		4
        /*0030*/ 	.byte	0x02, 0x4c
        /*0032*/ 	.byte	0x07
	.zero		1


	//----- nvinfo : EIATTR_EXTERNS
	.align		4
        /*0034*/ 	.byte	0x04, 0x0f
        /*0036*/ 	.short	(.L_37 - .L_36)


	//   ....[0]....
	.align		4
.L_36:
        /*0038*/ 	.word	index@(__assertfail)


	//----- nvinfo : EIATTR_MERCURY_ISA_VERSION
	.align		4
.L_37:
        /*003c*/ 	.byte	0x03, 0x5f
        /*003e*/ 	.short	0x0101


	//----- nvinfo : EIATTR_INT_WARP_WIDE_INSTR_OFFSETS
	.align		4
        /*0040*/ 	.byte	0x04, 0x31
        /*0042*/ 	.short	(.L_39 - .L_38)


	//   ....[0]....
.L_38:
        /*0044*/ 	.word	0x00003fb0


	//   ....[1]....
        /*0048*/ 	.word	0x00003fd0


	//   ....[2]....
        /*004c*/ 	.word	0x00004000


	//   ....[3]....
        /*0050*/ 	.word	0x00004b40


	//   ....[4]....
        /*0054*/ 	.word	0x00004bb0


	//   ....[5]....
        /*0058*/ 	.word	0x00004c90


	//   ....[6]....
        /*005c*/ 	.word	0x00004d10


	//   ....[7]....
        /*0060*/ 	.word	0x00004e10


	//   ....[8]....
        /*0064*/ 	.word	0x00004e90


	//   ....[9]....
        /*0068*/ 	.word	0x00004f80


	//   ....[10]....
        /*006c*/ 	.word	0x00005030


	//----- nvinfo : EIATTR_COOP_GROUP_MASK_REGIDS
	.align		4
.L_39:
        /*0070*/ 	.byte	0x04, 0x29
        /*0072*/ 	.short	(.L_41 - .L_40)


	//   ....[0]....
.L_40:
        /*0074*/ 	.word	0xffffffff


	//   ....[1]....
        /*0078*/ 	.word	0xffffffff


	//   ....[2]....
        /*007c*/ 	.word	0xffffffff


	//   ....[3]....
        /*0080*/ 	.word	0xffffffff


	//   ....[4]....
        /*0084*/ 	.word	0xffffffff


	//   ....[5]....
        /*0088*/ 	.word	0xffffffff


	//   ....[6]....
        /*008c*/ 	.word	0xffffffff


	//   ....[7]....
        /*0090*/ 	.word	0xffffffff


	//   ....[8]....
        /*0094*/ 	.word	0xffffffff


	//   ....[9]....
        /*0098*/ 	.word	0xffffffff


	//   ....[10]....
        /*009c*/ 	.word	0xffffffff


	//   ....[11]....
        /*00a0*/ 	.word	0xffffffff


	//   ....[12]....
        /*00a4*/ 	.word	0xffffffff


	//   ....[13]....
        /*00a8*/ 	.word	0xffffffff


	//----- nvinfo : EIATTR_COOP_GROUP_INSTR_OFFSETS
	.align		4
.L_41:
        /*00ac*/ 	.byte	0x04, 0x28
        /*00ae*/ 	.short	(.L_43 - .L_42)


	//   ....[0]....
.L_42:
        /*00b0*/ 	.word	0x00000080


	//   ....[1]....
        /*00b4*/ 	.word	0x000004f0


	//   ....[2]....
        /*00b8*/ 	.word	0x000006a0


	//   ....[3]....
        /*00bc*/ 	.word	0x00000840


	//   ....[4]....
        /*00c0*/ 	.word	0x00000940


	//   ....[5]....
        /*00c4*/ 	.word	0x00000ab0


	//   ....[6]....
        /*00c8*/ 	.word	0x00000c50


	//   ....[7]....
        /*00cc*/ 	.word	0x00000e00


	//   ....[8]....
        /*00d0*/ 	.word	0x00002190


	//   ....[9]....
        /*00d4*/ 	.word	0x00003040


	//   ....[10]....
        /*00d8*/ 	.word	0x00003250


	//   ....[11]....
        /*00dc*/ 	.word	0x00003280


	//   ....[12]....
        /*00e0*/ 	.word	0x00003e90


	//   ....[13]....
        /*00e4*/ 	.word	0x000040c0


	//----- nvinfo : EIATTR_VRC_CTA_INIT_COUNT
	.align		4
.L_43:
        /*00e8*/ 	.byte	0x02, 0x4a
        /*00ea*/ 	.byte	0x80
	.zero		1


	//----- nvinfo : EIATTR_SYSCALL_OFFSETS
	.align		4
        /*00ec*/ 	.byte	0x04, 0x46
        /*00ee*/ 	.short	(.L_45 - .L_44)


	//   ....[0]....
.L_44:
        /*00f0*/ 	.word	0x00005c80


	//   ....[1]....
        /*00f4*/ 	.word	0x00005d70


	//   ....[2]....
        /*00f8*/ 	.word	0x00006540


	//   ....[3]....
        /*00fc*/ 	.word	0x00006ec0


	//   ....[4]....
        /*0100*/ 	.word	0x00007820


	//   ....[5]....
        /*0104*/ 	.word	0x00008180


	//----- nvinfo : EIATTR_MBARRIER_INSTR_OFFSETS
	.align		4
.L_45:
        /*0108*/ 	.byte	0x04, 0x39
        /*010a*/ 	.short	(.L_47 - .L_46)


	//   ....[0]....
.L_46:
        /*010c*/ 	.word	0x00000610
        /*0110*/ 	.word	0x000000ff
        /*0114*/ 	.word	0x00000000
        /*0118*/ 	.short	0x0100
        /*011a*/ 	.byte	0x04
	.zero		1


	//   ....[1]....
        /*011c*/ 	.word	0x00000620
        /*0120*/ 	.word	0x000000ff
        /*0124*/ 	.word	0x00000020
        /*0128*/ 	.short	0x0100
        /*012a*/ 	.byte	0x04
	.zero		1


	//   ....[2]....
        /*012c*/ 	.word	0x00000630
        /*0130*/ 	.word	0x000000ff
        /*0134*/ 	.word	0x00000008
        /*0138*/ 	.short	0x0100
        /*013a*/ 	.byte	0x04
	.zero		1


	//   ....[3]....
        /*013c*/ 	.word	0x00000640
        /*0140*/ 	.word	0x000000ff
        /*0144*/ 	.word	0x00000028
        /*0148*/ 	.short	0x0100
        /*014a*/ 	.byte	0x04
	.zero		1


	//   ....[4]....
        /*014c*/ 	.word	0x00000650
        /*0150*/ 	.word	0x000000ff
        /*0154*/ 	.word	0x00000010
        /*0158*/ 	.short	0x0100
        /*015a*/ 	.byte	0x04
	.zero		1


	//   ....[5]....
        /*015c*/ 	.word	0x00000660
        /*0160*/ 	.word	0x000000ff
        /*0164*/ 	.word	0x00000030
        /*0168*/ 	.short	0x0100
        /*016a*/ 	.byte	0x04
	.zero		1


	//   ....[6]....
        /*016c*/ 	.word	0x00000670
        /*0170*/ 	.word	0x000000ff
        /*0174*/ 	.word	0x00000018
        /*0178*/ 	.short	0x0100
        /*017a*/ 	.byte	0x04
	.zero		1


	//   ....[7]....
        /*017c*/ 	.word	0x00000680
        /*0180*/ 	.word	0x000000ff
        /*0184*/ 	.word	0x00000038
        /*0188*/ 	.short	0x0100
        /*018a*/ 	.byte	0x04
	.zero		1


	//   ....[8]....
        /*018c*/ 	.word	0x000007b0
        /*0190*/ 	.word	0x000000ff
        /*0194*/ 	.word	0x00000040
        /*0198*/ 	.short	0x0100
        /*019a*/ 	.byte	0x04
	.zero		1


	//   ....[9]....
        /*019c*/ 	.word	0x000007c0
        /*01a0*/ 	.word	0x000000ff
        /*01a4*/ 	.word	0x00000060
        /*01a8*/ 	.short	0x0100
        /*01aa*/ 	.byte	0x04
	.zero		1


	//   ....[10]....
        /*01ac*/ 	.word	0x000007d0
        /*01b0*/ 	.word	0x000000ff
        /*01b4*/ 	.word	0x00000048
        /*01b8*/ 	.short	0x0100
        /*01ba*/ 	.byte	0x04
	.zero		1


	//   ....[11]....
        /*01bc*/ 	.word	0x000007e0
        /*01c0*/ 	.word	0x000000ff
        /*01c4*/ 	.word	0x00000068
        /*01c8*/ 	.short	0x0100
        /*01ca*/ 	.byte	0x04
	.zero		1


	//   ....[12]....
        /*01cc*/ 	.word	0x000007f0
        /*01d0*/ 	.word	0x000000ff
        /*01d4*/ 	.word	0x00000050
        /*01d8*/ 	.short	0x0100
        /*01da*/ 	.byte	0x04
	.zero		1


	//   ....[13]....
        /*01dc*/ 	.word	0x00000800
        /*01e0*/ 	.word	0x000000ff
        /*01e4*/ 	.word	0x00000070
        /*01e8*/ 	.short	0x0100
        /*01ea*/ 	.byte	0x04
	.zero		1


	//   ....[14]....
        /*01ec*/ 	.word	0x00000810
        /*01f0*/ 	.word	0x000000ff
        /*01f4*/ 	.word	0x00000058
        /*01f8*/ 	.short	0x0100
        /*01fa*/ 	.byte	0x04
	.zero		1


	//   ....[15]....
        /*01fc*/ 	.word	0x00000820
        /*0200*/ 	.word	0x000000ff
        /*0204*/ 	.word	0x00000078
        /*0208*/ 	.short	0x0100
        /*020a*/ 	.byte	0x04
	.zero		1


	//   ....[16]....
        /*020c*/ 	.word	0x00000910
        /*0210*/ 	.word	0x000000ff
        /*0214*/ 	.word	0x00000080
        /*0218*/ 	.short	0x0100
        /*021a*/ 	.byte	0x06
	.zero		1


	//   ....[17]....
        /*021c*/ 	.word	0x00000920
        /*0220*/ 	.word	0x000000ff
        /*0224*/ 	.word	0x00000088
        /*0228*/ 	.short	0x0100
        /*022a*/ 	.byte	0x06
	.zero		1


	//   ....[18]....
        /*022c*/ 	.word	0x00000a60
        /*0230*/ 	.word	0x000000ff
        /*0234*/ 	.word	0x00000090
        /*0238*/ 	.short	0x0100
        /*023a*/ 	.byte	0x06
	.zero		1


	//   ....[19]....
        /*023c*/ 	.word	0x00000a70
        /*0240*/ 	.word	0x000000ff
        /*0244*/ 	.word	0x000000a0
        /*0248*/ 	.short	0x0100
        /*024a*/ 	.byte	0x06
	.zero		1


	//   ....[20]....
        /*024c*/ 	.word	0x00000a80
        /*0250*/ 	.word	0x000000ff
        /*0254*/ 	.word	0x00000098
        /*0258*/ 	.short	0x0100
        /*025a*/ 	.byte	0x06
	.zero		1


	//   ....[21]....
        /*025c*/ 	.word	0x00000a90
        /*0260*/ 	.word	0x000000ff
        /*0264*/ 	.word	0x000000a8
        /*0268*/ 	.short	0x0100
        /*026a*/ 	.byte	0x06
	.zero		1


	//   ....[22]....
        /*026c*/ 	.word	0x00000bc0
        /*0270*/ 	.word	0x000000ff
        /*0274*/ 	.word	0x000000b0
        /*0278*/ 	.short	0x0100
        /*027a*/ 	.byte	0x04
	.zero		1


	//   ....[23]....
        /*027c*/ 	.word	0x00000bd0
        /*0280*/ 	.word	0x000000ff
        /*0284*/ 	.word	0x000000d0
        /*0288*/ 	.short	0x0100
        /*028a*/ 	.byte	0x04
	.zero		1


	//   ....[24]....
        /*028c*/ 	.word	0x00000be0
        /*0290*/ 	.word	0x000000ff
        /*0294*/ 	.word	0x000000b8
        /*0298*/ 	.short	0x0100
        /*029a*/ 	.byte	0x04
	.zero		1


	//   ....[25]....
        /*029c*/ 	.word	0x00000bf0
        /*02a0*/ 	.word	0x000000ff
        /*02a4*/ 	.word	0x000000d8
        /*02a8*/ 	.short	0x0100
        /*02aa*/ 	.byte	0x04
	.zero		1


	//   ....[26]....
        /*02ac*/ 	.word	0x00000c00
        /*02b0*/ 	.word	0x000000ff
        /*02b4*/ 	.word	0x000000c0
        /*02b8*/ 	.short	0x0100
        /*02ba*/ 	.byte	0x04
	.zero		1


	//   ....[27]....
        /*02bc*/ 	.word	0x00000c10
        /*02c0*/ 	.word	0x000000ff
        /*02c4*/ 	.word	0x000000e0
        /*02c8*/ 	.short	0x0100
        /*02ca*/ 	.byte	0x04
	.zero		1


	//   ....[28]....
        /*02cc*/ 	.word	0x00000c20
        /*02d0*/ 	.word	0x000000ff
        /*02d4*/ 	.word	0x000000c8
        /*02d8*/ 	.short	0x0100
        /*02da*/ 	.byte	0x04
	.zero		1


	//   ....[29]....
        /*02dc*/ 	.word	0x00000c30
        /*02e0*/ 	.word	0x000000ff
        /*02e4*/ 	.word	0x000000e8
        /*02e8*/ 	.short	0x0100
        /*02ea*/ 	.byte	0x04
	.zero		1


	//   ....[30]....
        /*02ec*/ 	.word	0x00000d20
        /*02f0*/ 	.word	0x000000ff
        /*02f4*/ 	.word	0x000000f0
        /*02f8*/ 	.short	0x0100
        /*02fa*/ 	.byte	0x04
	.zero		1


	//   ....[31]....
        /*02fc*/ 	.word	0x00000d30
        /*0300*/ 	.word	0x000000ff
        /*0304*/ 	.word	0x00000100
        /*0308*/ 	.short	0x0100
        /*030a*/ 	.byte	0x04
	.zero		1


	//   ....[32]....
        /*030c*/ 	.word	0x00000d40
        /*0310*/ 	.word	0x000000ff
        /*0314*/ 	.word	0x000000f8
        /*0318*/ 	.short	0x0100
        /*031a*/ 	.byte	0x04
	.zero		1


	//   ....[33]....
        /*031c*/ 	.word	0x00000d50
        /*0320*/ 	.word	0x000000ff
        /*0324*/ 	.word	0x00000108
        /*0328*/ 	.short	0x0100
        /*032a*/ 	.byte	0x04
	.zero		1


	//   ....[34]....
        /*032c*/ 	.word	0x00001890
        /*0330*/ 	.word	0x00000003
        /*0334*/ 	.word	0x00000100
        /*0338*/ 	.short	0x010a
        /*033a*/ 	.byte	0xff
	.zero		1


	//   ....[35]....
        /*033c*/ 	.word	0x000018c0
        /*0340*/ 	.word	0x00000003
        /*0344*/ 	.word	0x000000f0
        /*0348*/ 	.short	0x0101
        /*034a*/ 	.byte	0xff
	.zero		1


	//   ....[36]....
        /*034c*/ 	.word	0x00001990
        /*0350*/ 	.word	0x000000ff
        /*0354*/ 	.word	0x00000020
        /*0358*/ 	.short	0x010a
        /*035a*/ 	.byte	0x04
	.zero		1


	//   ....[37]....
        /*035c*/ 	.word	0x00001a10
        /*0360*/ 	.word	0x000000ff
        /*0364*/ 	.word	0x00000020
        /*0368*/ 	.short	0x010a
        /*036a*/ 	.byte	0x21
	.zero		1


	//   ....[38]....
        /*036c*/ 	.word	0x00001ba0
        /*0370*/ 	.word	0x000000ff
        /*0374*/ 	.word	0x00000020
        /*0378*/ 	.short	0x010a
        /*037a*/ 	.byte	0x05
	.zero		1


	//   ....[39]....
        /*037c*/ 	.word	0x00001d90
        /*0380*/ 	.word	0x000000ff
        /*0384*/ 	.word	0x00000088
        /*0388*/ 	.short	0x0101
        /*038a*/ 	.byte	0x0d
	.zero		1


	//   ....[40]....
        /*038c*/ 	.word	0x00001db0
        /*0390*/ 	.word	0x000000ff
        /*0394*/ 	.word	0x00000020
        /*0398*/ 	.short	0x010a
        /*039a*/ 	.byte	0x04
	.zero		1


	//   ....[41]....
        /*039c*/ 	.word	0x00001e30
        /*03a0*/ 	.word	0x000000ff
        /*03a4*/ 	.word	0x00000020
        /*03a8*/ 	.short	0x010a
        /*03aa*/ 	.byte	0x21
	.zero		1


	//   ....[42]....
        /*03ac*/ 	.word	0x00001fc0
        /*03b0*/ 	.word	0x000000ff
        /*03b4*/ 	.word	0x00000020
        /*03b8*/ 	.short	0x010a
        /*03ba*/ 	.byte	0x05
	.zero		1


	//   ....[43]....
        /*03bc*/ 	.word	0x000021c0
        /*03c0*/ 	.word	0x00000003
        /*03c4*/ 	.word	0x00000090
        /*03c8*/ 	.short	0x010a
        /*03ca*/ 	.byte	0xff
	.zero		1


	//   ....[44]....
        /*03cc*/ 	.word	0x00002310
        /*03d0*/ 	.word	0x00000000
        /*03d4*/ 	.word	0x00000000
        /*03d8*/ 	.short	0x0101
        /*03da*/ 	.byte	0xff
	.zero		1


	//   ....[45]....
        /*03dc*/ 	.word	0x000028c0
        /*03e0*/ 	.word	0x000000ff
        /*03e4*/ 	.word	0x00000000
        /*03e8*/ 	.short	0x010a
        /*03ea*/ 	.byte	0x04
	.zero		1


	//   ....[46]....
        /*03ec*/ 	.word	0x00002950
        /*03f0*/ 	.word	0x000000ff
        /*03f4*/ 	.word	0x00000000
        /*03f8*/ 	.short	0x010a
        /*03fa*/ 	.byte	0x05
	.zero		1


	//   ....[47]....
        /*03fc*/ 	.word	0x000029e0
        /*0400*/ 	.word	0x000000ff
        /*0404*/ 	.word	0x00000000
        /*0408*/ 	.short	0x010a
        /*040a*/ 	.byte	0x05
	.zero		1


	//   ....[48]....
        /*040c*/ 	.word	0x00002a80
        /*0410*/ 	.word	0x00000000
        /*0414*/ 	.word	0x00000000
        /*0418*/ 	.short	0x010a
        /*041a*/ 	.byte	0xff
	.zero		1


	//   ....[49]....
        /*041c*/ 	.word	0x00002ba0
        /*0420*/ 	.word	0x00000002
        /*0424*/ 	.word	0x000000f0
        /*0428*/ 	.short	0x010a
        /*042a*/ 	.byte	0xff
	.zero		1


	//   ....[50]....
        /*042c*/ 	.word	0x00002c00
        /*0430*/ 	.word	0x00000004
        /*0434*/ 	.word	0x00000000
        /*0438*/ 	.short	0x0101
        /*043a*/ 	.byte	0xff
	.zero		1


	//   ....[51]....
        /*043c*/ 	.word	0x00002c20
        /*0440*/ 	.word	0x000000ff
        /*0444*/ 	.word	0x000000a0
        /*0448*/ 	.short	0x010a
        /*044a*/ 	.byte	0x04
	.zero		1


	//   ....[52]....
        /*044c*/ 	.word	0x00002d40
        /*0450*/ 	.word	0x00000002
        /*0454*/ 	.word	0x00000090
        /*0458*/ 	.short	0x010a
        /*045a*/ 	.byte	0xff
	.zero		1


	//   ....[53]....
        /*045c*/ 	.word	0x00002e50
        /*0460*/ 	.word	0x00000002
        /*0464*/ 	.word	0x00000000
        /*0468*/ 	.short	0x0101
        /*046a*/ 	.byte	0xff
	.zero		1


	//   ....[54]....
        /*046c*/ 	.word	0x00002ee0
        /*0470*/ 	.word	0x000000ff
        /*0474*/ 	.word	0x000000a0
        /*0478*/ 	.short	0x0106
        /*047a*/ 	.byte	0x04
	.zero		1


	//   ....[55]....
        /*047c*/ 	.word	0x00002f00
        /*0480*/ 	.word	0x000000ff
        /*0484*/ 	.word	0x000000a0
        /*0488*/ 	.short	0x010a
        /*048a*/ 	.byte	0x04
	.zero		1


	//   ....[56]....
        /*048c*/ 	.word	0x00002f90
        /*0490*/ 	.word	0x000000ff
        /*0494*/ 	.word	0x000000a0
        /*0498*/ 	.short	0x0106
        /*049a*/ 	.byte	0x07
	.zero		1


	//   ....[57]....
        /*049c*/ 	.word	0x00002fd0
        /*04a0*/ 	.word	0x00000000
        /*04a4*/ 	.word	0x000000a0
        /*04a8*/ 	.short	0x010a
        /*04aa*/ 	.byte	0xff
	.zero		1


	//   ....[58]....
        /*04ac*/ 	.word	0x000035a0
        /*04b0*/ 	.word	0x00000000
        /*04b4*/ 	.word	0x00000090
        /*04b8*/ 	.short	0x010a
        /*04ba*/ 	.byte	0xff
	.zero		1


	//   ....[59]....
        /*04bc*/ 	.word	0x000036b0
        /*04c0*/ 	.word	0x00000003
        /*04c4*/ 	.word	0x00000000
        /*04c8*/ 	.short	0x0101
        /*04ca*/ 	.byte	0xff
	.zero		1


	//   ....[60]....
        /*04cc*/ 	.word	0x000036c0
        /*04d0*/ 	.word	0x000000ff
        /*04d4*/ 	.word	0x00000000
        /*04d8*/ 	.short	0x010a
        /*04da*/ 	.byte	0x04
	.zero		1


	//   ....[61]....
        /*04dc*/ 	.word	0x000036e0
        /*04e0*/ 	.word	0x000000ff
        /*04e4*/ 	.word	0x000000d0
        /*04e8*/ 	.short	0x010a
        /*04ea*/ 	.byte	0x2d
	.zero		1


	//   ....[62]....
        /*04ec*/ 	.word	0x000037b0
        /*04f0*/ 	.word	0x000000ff
        /*04f4*/ 	.word	0x00000000
        /*04f8*/ 	.short	0x010a
        /*04fa*/ 	.byte	0x07
	.zero		1


	//   ....[63]....
        /*04fc*/ 	.word	0x000038f0
        /*0500*/ 	.word	0x000000ff
        /*0504*/ 	.word	0x00000000
        /*0508*/ 	.short	0x010a
        /*050a*/ 	.byte	0x04
	.zero		1


	//   ....[64]....
        /*050c*/ 	.word	0x00003cc0
        /*0510*/ 	.word	0x000000ff
        /*0514*/ 	.word	0x00000000
        /*0518*/ 	.short	0x010a
        /*051a*/ 	.byte	0x04
	.zero		1


	//   ....[65]....
        /*051c*/ 	.word	0x00003d50
        /*0520*/ 	.word	0x000000ff
        /*0524*/ 	.word	0x00000000
        /*0528*/ 	.short	0x010a
        /*052a*/ 	.byte	0x05
	.zero		1


	//   ....[66]....
        /*052c*/ 	.word	0x00003de0
        /*0530*/ 	.word	0x000000ff
        /*0534*/ 	.word	0x00000000
        /*0538*/ 	.short	0x010a
        /*053a*/ 	.byte	0x05
	.zero		1


	//   ....[67]....
        /*053c*/ 	.word	0x00003e70
        /*0540*/ 	.word	0x000000ff
        /*0544*/ 	.word	0x00000000
        /*0548*/ 	.short	0x010a
        /*054a*/ 	.byte	0x04
	.zero		1


	//   ....[68]....
        /*054c*/ 	.word	0x00004340
        /*0550*/ 	.word	0x0000000c
        /*0554*/ 	.word	0x00000090
        /*0558*/ 	.short	0x010a
        /*055a*/ 	.byte	0xff
	.zero		1


	//   ....[69]....
        /*055c*/ 	.word	0x000044b0
        /*0560*/ 	.word	0x00000000
        /*0564*/ 	.word	0x00000000
        /*0568*/ 	.short	0x0101
        /*056a*/ 	.byte	0xff
	.zero		1


	//   ....[70]....
        /*056c*/ 	.word	0x00004940
        /*0570*/ 	.word	0x000000ff
        /*0574*/ 	.word	0x00000088
        /*0578*/ 	.short	0x010a
        /*057a*/ 	.byte	0x15
	.zero		1


	//   ....[71]....
        /*057c*/ 	.word	0x00004ac0
        /*0580*/ 	.word	0x000000ff
        /*0584*/ 	.word	0x00000060
        /*0588*/ 	.short	0x010a
        /*058a*/ 	.byte	0x15
	.zero		1


	//   ....[72]....
        /*058c*/ 	.word	0x00004c40
        /*0590*/ 	.word	0x000000ff
        /*0594*/ 	.word	0x00000040
        /*0598*/ 	.short	0x010b
        /*059a*/ 	.byte	0x15
	.zero		1


	//   ....[73]....
        /*059c*/ 	.word	0x00004c50
        /*05a0*/ 	.word	0x000000ff
        /*05a4*/ 	.word	0x00000000
        /*05a8*/ 	.short	0x0101
        /*05aa*/ 	.byte	0x06
	.zero		1


	//   ....[74]....
        /*05ac*/ 	.word	0x00004c60
        /*05b0*/ 	.word	0x000000ff
        /*05b4*/ 	.word	0x00000068
        /*05b8*/ 	.short	0x010a
        /*05ba*/ 	.byte	0x15
	.zero		1


	//   ....[75]....
        /*05bc*/ 	.word	0x00004dc0
        /*05c0*/ 	.word	0x000000ff
        /*05c4*/ 	.word	0x00000048
        /*05c8*/ 	.short	0x010b
        /*05ca*/ 	.byte	0x15
	.zero		1


	//   ....[76]....
        /*05cc*/ 	.word	0x00004dd0
        /*05d0*/ 	.word	0x000000ff
        /*05d4*/ 	.word	0x00000000
        /*05d8*/ 	.short	0x0101
        /*05da*/ 	.byte	0x06
	.zero		1


	//   ....[77]....
        /*05dc*/ 	.word	0x00004de0
        /*05e0*/ 	.word	0x000000ff
        /*05e4*/ 	.word	0x00000070
        /*05e8*/ 	.short	0x010a
        /*05ea*/ 	.byte	0x15
	.zero		1


	//   ....[78]....
        /*05ec*/ 	.word	0x00004f30
        /*05f0*/ 	.word	0x000000ff
        /*05f4*/ 	.word	0x00000050
        /*05f8*/ 	.short	0x010b
        /*05fa*/ 	.byte	0x15
	.zero		1


	//   ....[79]....
        /*05fc*/ 	.word	0x00004f40
        /*0600*/ 	.word	0x000000ff
        /*0604*/ 	.word	0x00000000
        /*0608*/ 	.short	0x0101
        /*060a*/ 	.byte	0x06
	.zero		1


	//   ....[80]....
        /*060c*/ 	.word	0x00004f50
        /*0610*/ 	.word	0x000000ff
        /*0614*/ 	.word	0x00000078
        /*0618*/ 	.short	0x010a
        /*061a*/ 	.byte	0x15
	.zero		1


	//   ....[81]....
        /*061c*/ 	.word	0x00005140
        /*0620*/ 	.word	0x000000ff
        /*0624*/ 	.word	0x00000058
        /*0628*/ 	.short	0x010b
        /*062a*/ 	.byte	0x15
	.zero		1


	//   ....[82]....
        /*062c*/ 	.word	0x00005150
        /*0630*/ 	.word	0x000000ff
        /*0634*/ 	.word	0x00000000
        /*0638*/ 	.short	0x0101
        /*063a*/ 	.byte	0x25
	.zero		1


	//   ....[83]....
        /*063c*/ 	.word	0x00005180
        /*0640*/ 	.word	0x000000ff
        /*0644*/ 	.word	0x00000060
        /*0648*/ 	.short	0x010a
        /*064a*/ 	.byte	0x15
	.zero		1


	//   ....[84]....
        /*064c*/ 	.word	0x000051a0
        /*0650*/ 	.word	0x000000ff
        /*0654*/ 	.word	0x00000068
        /*0658*/ 	.short	0x010a
        /*065a*/ 	.byte	0x15
	.zero		1


	//   ....[85]....
        /*065c*/ 	.word	0x000051c0
        /*0660*/ 	.word	0x000000ff
        /*0664*/ 	.word	0x00000070
        /*0668*/ 	.short	0x010a
        /*066a*/ 	.byte	0x15
	.zero		1


	//   ....[86]....
        /*066c*/ 	.word	0x00005200
        /*0670*/ 	.word	0x00000000
        /*0674*/ 	.word	0x00000078
        /*0678*/ 	.short	0x010a
        /*067a*/ 	.byte	0xff
	.zero		1


	//   ....[87]....
        /*067c*/ 	.word	0x00005510
        /*0680*/ 	.word	0x00000003
        /*0684*/ 	.word	0x00000090
        /*0688*/ 	.short	0x010a
        /*068a*/ 	.byte	0xff
	.zero		1


	//   ....[88]....
        /*068c*/ 	.word	0x00005690
        /*0690*/ 	.word	0x00000000
        /*0694*/ 	.word	0x00000000
        /*0698*/ 	.short	0x0101
        /*069a*/ 	.byte	0xff
	.zero		1


	//   ....[89]....
        /*069c*/ 	.word	0x00006200
        /*06a0*/ 	.word	0x000000ff
        /*06a4*/ 	.word	0x00000040
        /*06a8*/ 	.short	0x010a
        /*06aa*/ 	.byte	0x2c
	.zero		1


	//   ....[90]....
        /*06ac*/ 	.word	0x00006240
        /*06b0*/ 	.word	0x0000004b
        /*06b4*/ 	.word	0x000000b0
        /*06b8*/ 	.short	0x010a
        /*06ba*/ 	.byte	0xff
	.zero		1


	//   ....[91]....
        /*06bc*/ 	.word	0x00006330
        /*06c0*/ 	.word	0x000000ff
        /*06c4*/ 	.word	0x00000040
        /*06c8*/ 	.short	0x010a
        /*06ca*/ 	.byte	0x2c
	.zero		1


	//   ....[92]....
        /*06cc*/ 	.word	0x00006420
        /*06d0*/ 	.word	0x0000004b
        /*06d4*/ 	.word	0x000000b0
        /*06d8*/ 	.short	0x010a
        /*06da*/ 	.byte	0xff
	.zero		1


	//   ....[93]....
        /*06dc*/ 	.word	0x00006bf0
        /*06e0*/ 	.word	0x00000000
        /*06e4*/ 	.word	0x00000000
        /*06e8*/ 	.short	0x0101
        /*06ea*/ 	.byte	0xff
	.zero		1


	//   ....[94]....
        /*06ec*/ 	.word	0x00006c00
        /*06f0*/ 	.word	0x00000003
        /*06f4*/ 	.word	0x00000040
        /*06f8*/ 	.short	0x010a
        /*06fa*/ 	.byte	0xff
	.zero		1


	//   ....[95]....
        /*06fc*/ 	.word	0x00006ce0
        /*0700*/ 	.word	0x00000003
        /*0704*/ 	.word	0x00000040
        /*0708*/ 	.short	0x010a
        /*070a*/ 	.byte	0xff
	.zero		1


	//   ....[96]....
        /*070c*/ 	.word	0x00007550
        /*0710*/ 	.word	0x0000004d
        /*0714*/ 	.word	0x00000000
        /*0718*/ 	.short	0x0101
        /*071a*/ 	.byte	0xff
	.zero		1


	//   ....[97]....
        /*071c*/ 	.word	0x00007570
        /*0720*/ 	.word	0x00000000
        /*0724*/ 	.word	0x00000040
        /*0728*/ 	.short	0x010a
        /*072a*/ 	.byte	0xff
	.zero		1


	//   ....[98]....
        /*072c*/ 	.word	0x00007640
        /*0730*/ 	.word	0x00000000
        /*0734*/ 	.word	0x00000040
        /*0738*/ 	.short	0x010a
        /*073a*/ 	.byte	0xff
	.zero		1


	//   ....[99]....
        /*073c*/ 	.word	0x00007eb0
        /*0740*/ 	.word	0x0000004d
        /*0744*/ 	.word	0x00000000
        /*0748*/ 	.short	0x0101
        /*074a*/ 	.byte	0xff
	.zero		1


	//   ....[100]....
        /*074c*/ 	.word	0x00007ed0
        /*0750*/ 	.word	0x00000000
        /*0754*/ 	.word	0x00000040
        /*0758*/ 	.short	0x010a
        /*075a*/ 	.byte	0xff
	.zero		1


	//   ....[101]....
        /*075c*/ 	.word	0x00007fa0
        /*0760*/ 	.word	0x00000000
        /*0764*/ 	.word	0x00000040
        /*0768*/ 	.short	0x010a
        /*076a*/ 	.byte	0xff
	.zero		1


	//   ....[102]....
        /*076c*/ 	.word	0x00008470
        /*0770*/ 	.word	0x000000ff
        /*0774*/ 	.word	0x00000000
        /*0778*/ 	.short	0x0101
        /*077a*/ 	.byte	0x04
	.zero		1


	//   ....[103]....
        /*077c*/ 	.word	0x00008870
        /*0780*/ 	.word	0x00000002
        /*0784*/ 	.word	0x00000000
        /*0788*/ 	.short	0x0101
        /*078a*/ 	.byte	0xff
	.zero		1


	//   ....[104]....
        /*078c*/ 	.word	0x00008b00
        /*0790*/ 	.word	0x000000ff
        /*0794*/ 	.word	0x00000000
        /*0798*/ 	.short	0x0101
        /*079a*/ 	.byte	0x04
	.zero		1


	//   ....[105]....
        /*079c*/ 	.word	0x00008b20
        /*07a0*/ 	.word	0x00000003
        /*07a4*/ 	.word	0x00000100
        /*07a8*/ 	.short	0x010a
        /*07aa*/ 	.byte	0xff
	.zero		1


	//   ....[106]....
        /*07ac*/ 	.word	0x00008b80
        /*07b0*/ 	.word	0x00000000
        /*07b4*/ 	.word	0x00000020
        /*07b8*/ 	.short	0x010a
        /*07ba*/ 	.byte	0xff
	.zero		1


	//   ....[107]....
        /*07bc*/ 	.word	0x00008be0
        /*07c0*/ 	.word	0x00000000
        /*07c4*/ 	.word	0x00000020
        /*07c8*/ 	.short	0x010a
        /*07ca*/ 	.byte	0xff
	.zero		1


	//   ....[108]....
        /*07cc*/ 	.word	0x00008c30
        /*07d0*/ 	.word	0x00000003
        /*07d4*/ 	.word	0x00000090
        /*07d8*/ 	.short	0x010a
        /*07da*/ 	.byte	0xff
	.zero		1


	//   ....[109]....
        /*07dc*/ 	.word	0x00008c90
        /*07e0*/ 	.word	0x00000000
        /*07e4*/ 	.word	0x00000000
        /*07e8*/ 	.short	0x010a
        /*07ea*/ 	.byte	0xff
	.zero		1


	//   ....[110]....
        /*07ec*/ 	.word	0x00008cf0
        /*07f0*/ 	.word	0x00000000
        /*07f4*/ 	.word	0x00000000
        /*07f8*/ 	.short	0x010a
        /*07fa*/ 	.byte	0xff
	.zero		1


	//   ....[111]....
        /*07fc*/ 	.word	0x00008d50
        /*0800*/ 	.word	0x00000000
        /*0804*/ 	.word	0x00000000
        /*0808*/ 	.short	0x010a
        /*080a*/ 	.byte	0xff
	.zero		1


	//   ....[112]....
        /*080c*/ 	.word	0x00008da0
        /*0810*/ 	.word	0x00000002
        /*0814*/ 	.word	0x000000f0
        /*0818*/ 	.short	0x010a
        /*081a*/ 	.byte	0xff
	.zero		1


	//   ....[113]....
        /*081c*/ 	.word	0x00008e00
        /*0820*/ 	.word	0x00000002
        /*0824*/ 	.word	0x000000a0
        /*0828*/ 	.short	0x010a
        /*082a*/ 	.byte	0xff
	.zero		1


	//   ....[114]....
        /*082c*/ 	.word	0x00008e50
        /*0830*/ 	.word	0x00000002
        /*0834*/ 	.word	0x00000090
        /*0838*/ 	.short	0x010a
        /*083a*/ 	.byte	0xff
	.zero		1


	//   ....[115]....
        /*083c*/ 	.word	0x00008eb0
        /*0840*/ 	.word	0x00000000
        /*0844*/ 	.word	0x000000a0
        /*0848*/ 	.short	0x010a
        /*084a*/ 	.byte	0xff
	.zero		1


	//   ....[116]....
        /*084c*/ 	.word	0x00008f00
        /*0850*/ 	.word	0x00000000
        /*0854*/ 	.word	0x00000090
        /*0858*/ 	.short	0x010a
        /*085a*/ 	.byte	0xff
	.zero		1


	//   ....[117]....
        /*085c*/ 	.word	0x00008f60
        /*0860*/ 	.word	0x00000003
        /*0864*/ 	.word	0x000000d0
        /*0868*/ 	.short	0x010a
        /*086a*/ 	.byte	0xff
	.zero		1


	//   ....[118]....
        /*086c*/ 	.word	0x00008fc0
        /*0870*/ 	.word	0x00000000
        /*0874*/ 	.word	0x00000000
        /*0878*/ 	.short	0x010a
        /*087a*/ 	.byte	0xff
	.zero		1


	//   ....[119]....
        /*087c*/ 	.word	0x00009020
        /*0880*/ 	.word	0x00000000
        /*0884*/ 	.word	0x00000000
        /*0888*/ 	.short	0x010a
        /*088a*/ 	.byte	0xff
	.zero		1


	//   ....[120]....
        /*088c*/ 	.word	0x00009080
        /*0890*/ 	.word	0x00000000
        /*0894*/ 	.word	0x00000000
        /*0898*/ 	.short	0x010a
        /*089a*/ 	.byte	0xff
	.zero		1


	//   ....[121]....
        /*089c*/ 	.word	0x000090e0
        /*08a0*/ 	.word	0x00000000
        /*08a4*/ 	.word	0x00000000
        /*08a8*/ 	.short	0x010a
        /*08aa*/ 	.byte	0xff
	.zero		1


	//   ....[122]....
        /*08ac*/ 	.word	0x00009140
        /*08b0*/ 	.word	0x00000000
        /*08b4*/ 	.word	0x00000000
        /*08b8*/ 	.short	0x010a
        /*08ba*/ 	.byte	0xff
	.zero		1


	//   ....[123]....
        /*08bc*/ 	.word	0x00009190
        /*08c0*/ 	.word	0x0000000c
        /*08c4*/ 	.word	0x00000090
        /*08c8*/ 	.short	0x010a
        /*08ca*/ 	.byte	0xff
	.zero		1


	//   ....[124]....
        /*08cc*/ 	.word	0x000091f0
        /*08d0*/ 	.word	0x00000000
        /*08d4*/ 	.word	0x00000088
        /*08d8*/ 	.short	0x010a
        /*08da*/ 	.byte	0xff
	.zero		1


	//   ....[125]....
        /*08dc*/ 	.word	0x00009250
        /*08e0*/ 	.word	0x00000000
        /*08e4*/ 	.word	0x00000060
        /*08e8*/ 	.short	0x010a
        /*08ea*/ 	.byte	0xff
	.zero		1


	//   ....[126]....
        /*08ec*/ 	.word	0x000092b0
        /*08f0*/ 	.word	0x00000000
        /*08f4*/ 	.word	0x00000068
        /*08f8*/ 	.short	0x010a
        /*08fa*/ 	.byte	0xff
	.zero		1


	//   ....[127]....
        /*08fc*/ 	.word	0x00009310
        /*0900*/ 	.word	0x00000000
        /*0904*/ 	.word	0x00000070
        /*0908*/ 	.short	0x010a
        /*090a*/ 	.byte	0xff
	.zero		1


	//   ....[128]....
        /*090c*/ 	.word	0x00009370
        /*0910*/ 	.word	0x00000000
        /*0914*/ 	.word	0x00000078
        /*0918*/ 	.short	0x010a
        /*091a*/ 	.byte	0xff
	.zero		1


	//   ....[129]....
        /*091c*/ 	.word	0x000093d0
        /*0920*/ 	.word	0x00000000
        /*0924*/ 	.word	0x00000060
        /*0928*/ 	.short	0x010a
        /*092a*/ 	.byte	0xff
	.zero		1


	//   ....[130]....
        /*092c*/ 	.word	0x00009430
        /*0930*/ 	.word	0x00000000
        /*0934*/ 	.word	0x00000068
        /*0938*/ 	.short	0x010a
        /*093a*/ 	.byte	0xff
	.zero		1


	//   ....[131]....
        /*093c*/ 	.word	0x00009490
        /*0940*/ 	.word	0x00000000
        /*0944*/ 	.word	0x00000070
        /*0948*/ 	.short	0x010a
        /*094a*/ 	.byte	0xff
	.zero		1


	//   ....[132]....
        /*094c*/ 	.word	0x000094e0
        /*0950*/ 	.word	0x00000003
        /*0954*/ 	.word	0x00000090
        /*0958*/ 	.short	0x010a
        /*095a*/ 	.byte	0xff
	.zero		1


	//   ....[133]....
        /*095c*/ 	.word	0x00009540
        /*0960*/ 	.word	0x00000002
        /*0964*/ 	.word	0x00000040
        /*0968*/ 	.short	0x010a
        /*096a*/ 	.byte	0xff
	.zero		1


	//   ....[134]....
        /*096c*/ 	.word	0x00009590
        /*0970*/ 	.word	0x0000004b
        /*0974*/ 	.word	0x000000b0
        /*0978*/ 	.short	0x010a
        /*097a*/ 	.byte	0xff
	.zero		1


	//   ....[135]....
        /*097c*/ 	.word	0x000095e0
        /*0980*/ 	.word	0x00000003
        /*0984*/ 	.word	0x00000040
        /*0988*/ 	.short	0x010a
        /*098a*/ 	.byte	0xff
	.zero		1


	//   ....[136]....
        /*098c*/ 	.word	0x00009630
        /*0990*/ 	.word	0x00000000
        /*0994*/ 	.word	0x00000040
        /*0998*/ 	.short	0x010a
        /*099a*/ 	.byte	0xff
	.zero		1


	//   ....[137]....
        /*099c*/ 	.word	0x00009680
        /*09a0*/ 	.word	0x00000000
        /*09a4*/ 	.word	0x00000040
        /*09a8*/ 	.short	0x010a
        /*09aa*/ 	.byte	0xff
	.zero		1


	//----- nvinfo : EIATTR_NUM_MBARRIERS
	.align		4
.L_47:
        /*09ac*/ 	.byte	0x03, 0x38
        /*09ae*/ 	.short	0x0022


	//----- nvinfo : EIATTR_EXIT_INSTR_OFFSETS
	.align		4
        /*09b0*/ 	.byte	0x04, 0x1c
        /*09b2*/ 	.short	(.L_49 - .L_48)


	//   ....[0]....
.L_48:
        /*09b4*/ 	.word	0x00002ab0


	//   ....[1]....
        /*09b8*/ 	.word	0x00002fa0


	//   ....[2]....
        /*09bc*/ 	.word	0x00003000


	//   ....[3]....
        /*09c0*/ 	.word	0x000040d0


	//   ....[4]....
        /*09c4*/ 	.word	0x00005230


	//   ....[5]....
        /*09c8*/ 	.word	0x00005270


	//   ....[6]....
        /*09cc*/ 	.word	0x000089f0


	//   ....[7]....
        /*09d0*/ 	.word	0x00008a70


	//   ....[8]....
        /*09d4*/ 	.word	0x00008aa0


	//   ....[9]....
        /*09d8*/ 	.word	0x00008b10


	//----- nvinfo : EIATTR_MAX_THREADS
	.align		4
.L_49:
        /*09dc*/ 	.byte	0x04, 0x05
        /*09de*/ 	.short	(.L_51 - .L_50)
.L_50:
        /*09e0*/ 	.word	0x00000100
        /*09e4*/ 	.word	0x00000001
        /*09e8*/ 	.word	0x00000001


	//----- nvinfo : EIATTR_CRS_STACK_SIZE
	.align		4
.L_51:
        /*09ec*/ 	.byte	0x04, 0x1e
        /*09ee*/ 	.short	(.L_53 - .L_52)
.L_52:
        /*09f0*/ 	.word	0x00000000


	//----- nvinfo : EIATTR_CBANK_PARAM_SIZE
	.align		4
.L_53:
        /*09f4*/ 	.byte	0x03, 0x19
        /*09f6*/ 	.short	0x0800


	//----- nvinfo : EIATTR_PARAM_CBANK
	.align		4
        /*09f8*/ 	.byte	0x04, 0x0a
        /*09fa*/ 	.short	(.L_55 - .L_54)
	.align		4
.L_54:
        /*09fc*/ 	.word	index@(.nv.constant0._ZN7cutlass13device_kernelINS_4gemm6kernel13GemmUniversalIN4cute5tupleIJiiiiEEENS1_10collective13CollectiveMmaINS1_35MainloopSm100TmaUmmaWarpSpecializedILi4ELi2ELi4ENS5_IJNS4_1CILi1EEENSA_ILi2EEESB_EEEEENS5_IJNSA_ILi128EEENSA_ILi64EEESG_EEENS_10tfloat32_tENS5_IJlSB_lEEESI_SJ_NS4_8TiledMMAINS4_8MMA_AtomIJNS4_17SM100_MMA_TF32_SSISI_SI_fLi128ELi64ELNS4_4UMMA5MajorE0ELSO_0ELNSN_7ScaleInE0ELSP_0EEEEEENS4_6LayoutINS5_IJSB_SB_SB_EEENS5_IJNSA_ILi0EEESU_SU_EEEEENS5_IJNS4_10UnderscoreESX_SX_EEEEENS4_23SM90_TMA_LOAD_MULTICASTENS4_14ComposedLayoutINS4_7SwizzleILi3ELi4ELi3EEENS4_18smem_ptr_flag_bitsILi32EEENSS_INS5_IJNSA_ILi8EEENSA_ILi32EEEEEENS5_IJS17_SB_EEEEEEEvNS4_8identityENS4_13SM90_TMA_LOADES1B_vS1C_EENS_8epilogue10collective18CollectiveEpilogueINS1F_23Sm100TmaWarpSpecializedILi4ELi2ELi16ELb1ELb0EEEJSH_NS5_IJNSS_ISF_SB_EENSS_INSA_ILi16EEESB_EEEEESI_SJ_SI_SJ_NS1F_6fusion15FusionCallbacksIS1J_NS1O_17LinearCombinationISI_fSI_fLNS_15FloatRoundStyleE2EEESH_S1N_JEEENS4_5SM1004TMEM4LOAD26SM100_TMEM_LOAD_32dp32b16xES1D_NS11_INS12_ILi2ELi4ELi3EEES15_NSS_INS5_IJS16_S1L_EEENS5_IJS1L_SB_EEEEEEENS4_39AutoVectorizingCopyWithAssumedAlignmentILi128EEENS4_14SM90_TMA_STOREES22_S24_S24_EEEvvEEEEvNT_6ParamsE)
        /*0a00*/ 	.short	0x0380
        /*0a02*/ 	.short	0x0800


	//----- nvinfo : EIATTR_SW_WAR
	.align		4
.L_55:
        /*0a04*/ 	.byte	0x04, 0x36
        /*0a06*/ 	.short	(.L_57 - .L_56)
.L_56:
        /*0a08*/ 	.word	0x00000008
.L_57:


//--------------------- .nv.callgraph             --------------------------
	.section	.nv.callgraph,"",@"SHT_CUDA_CALLGRAPH"
	.align	4
	.sectionentsize	8
	.align		4
        /*0000*/ 	.word	0x00000000
	.align		4
        /*0004*/ 	.word	0xffffffff
	.align		4
        /*0008*/ 	.word	index@(_ZN7cutlass13device_kernelINS_4gemm6kernel13GemmUniversalIN4cute5tupleIJiiiiEEENS1_10collective13CollectiveMmaINS1_35MainloopSm100TmaUmmaWarpSpecializedILi4ELi2ELi4ENS5_IJNS4_1CILi1EEENSA_ILi2EEESB_EEEEENS5_IJNSA_ILi128EEENSA_ILi64EEESG_EEENS_10tfloat32_tENS5_IJlSB_lEEESI_SJ_NS4_8TiledMMAINS4_8MMA_AtomIJNS4_17SM100_MMA_TF32_SSISI_SI_fLi128ELi64ELNS4_4UMMA5MajorE0ELSO_0ELNSN_7ScaleInE0ELSP_0EEEEEENS4_6LayoutINS5_IJSB_SB_SB_EEENS5_IJNSA_ILi0EEESU_SU_EEEEENS5_IJNS4_10UnderscoreESX_SX_EEEEENS4_23SM90_TMA_LOAD_MULTICASTENS4_14ComposedLayoutINS4_7SwizzleILi3ELi4ELi3EEENS4_18smem_ptr_flag_bitsILi32EEENSS_INS5_IJNSA_ILi8EEENSA_ILi32EEEEEENS5_IJS17_SB_EEEEEEEvNS4_8identityENS4_13SM90_TMA_LOADES1B_vS1C_EENS_8epilogue10collective18CollectiveEpilogueINS1F_23Sm100TmaWarpSpecializedILi4ELi2ELi16ELb1ELb0EEEJSH_NS5_IJNSS_ISF_SB_EENSS_INSA_ILi16EEESB_EEEEESI_SJ_SI_SJ_NS1F_6fusion15FusionCallbacksIS1J_NS1O_17LinearCombinationISI_fSI_fLNS_15FloatRoundStyleE2EEESH_S1N_JEEENS4_5SM1004TMEM4LOAD26SM100_TMEM_LOAD_32dp32b16xES1D_NS11_INS12_ILi2ELi4ELi3EEES15_NSS_INS5_IJS16_S1L_EEENS5_IJS1L_SB_EEEEEEENS4_39AutoVectorizingCopyWithAssumedAlignmentILi128EEENS4_14SM90_TMA_STOREES22_S24_S24_EEEvvEEEEvNT_6ParamsE)
	.align		4
        /*000c*/ 	.word	index@(__assertfail)
	.align		4
        /*0010*/ 	.word	0x00000000
	.align		4
        /*0014*/ 	.word	0xfffffffe
	.align		4
        /*0018*/ 	.word	0x00000000
	.align		4
        /*001c*/ 	.word	0xfffffffd
	.align		4
        /*0020*/ 	.word	0x00000000
	.align		4
        /*0024*/ 	.word	0xfffffffc


//--------------------- .nv.constant4             --------------------------
	.section	.nv.constant4,"a",@progbits
	.align	8
	.align		8
.nv.constant4:
        /*0000*/ 	.dword	__assertfail
	.align		8
        /*0008*/ 	.dword	__unnamed_1
	.align		8
        /*0010*/ 	.dword	__unnamed_2
	.align		8
        /*0018*/ 	.dword	_ZN40_INTERNAL_37e4b45b_4_k_cu_7f51e3d0_362874cuda3std3__45__cpo5beginE
	.align		8
        /*0020*/ 	.dword	_ZN40_INTERNAL_37e4b45b_4_k_cu_7f51e3d0_362874cuda3std3__45__cpo3endE
	.align		8
        /*0028*/ 	.dword	_ZN40_INTERNAL_37e4b45b_4_k_cu_7f51e3d0_362874cuda3std3__45__cpo6cbeginE
	.align		8
        /*0030*/ 	.dword	_ZN40_INTERNAL_37e4b45b_4_k_cu_7f51e3d0_362874cuda3std3__45__cpo4cendE
	.align		8
        /*0038*/ 	.dword	_ZN40_INTERNAL_37e4b45b_4_k_cu_7f51e3d0_362874cuda3std3__442_GLOBAL__N__37e4b45b_4_k_cu_7f51e3d0_362876ignoreE
	.align		8
        /*0040*/ 	.dword	_ZN40_INTERNAL_37e4b45b_4_k_cu_7f51e3d0_362874cuda3std3__419piecewise_constructE
	.align		8
        /*0048*/ 	.dword	_ZN40_INTERNAL_37e4b45b_4_k_cu_7f51e3d0_362874cuda3std3__48in_placeE
	.align		8
        /*0050*/ 	.dword	_ZN40_INTERNAL_37e4b45b_4_k_cu_7f51e3d0_362874cuda3std6ranges3__45__cpo4swapE
	.align		8
        /*0058*/ 	.dword	_ZN40_INTERNAL_37e4b45b_4_k_cu_7f51e3d0_362874cuda3std6ranges3__45__cpo9iter_moveE
	.align		8
        /*0060*/ 	.dword	_ZN40_INTERNAL_37e4b45b_4_k_cu_7f51e3d0_362874cute7productE
	.align		8
        /*0068*/ 	.dword	_ZN40_INTERNAL_37e4b45b_4_k_cu_7f51e3d0_362874cute1_E
	.align		8
        /*0070*/ 	.dword	$str$25
	.align		8
        /*0078*/ 	.dword	$str$26
	.align		8
        /*0080*/ 	.dword	$str$27
	.align		8
        /*0088*/ 	.dword	$str$28


//--------------------- .text._ZN7cutlass13device_kernelINS_4gemm6kernel13GemmUniversalIN4cute5tupleIJiiiiEEENS1_10collective13CollectiveMmaINS1_35MainloopSm100TmaUmmaWarpSpecializedILi4ELi2ELi4ENS5_IJNS4_1CILi1EEENSA_ILi2EEESB_EEEEENS5_IJNSA_ILi128EEENSA_ILi64EEESG_EEENS_10tfloat32_tENS5_IJlSB_lEEESI_SJ_NS4_8TiledMMAINS4_8MMA_AtomIJNS4_17SM100_MMA_TF32_SSISI_SI_fLi128ELi64ELNS4_4UMMA5MajorE0ELSO_0ELNSN_7ScaleInE0ELSP_0EEEEEENS4_6LayoutINS5_IJSB_SB_SB_EEENS5_IJNSA_ILi0EEESU_SU_EEEEENS5_IJNS4_10UnderscoreESX_SX_EEEEENS4_23SM90_TMA_LOAD_MULTICASTENS4_14ComposedLayoutINS4_7SwizzleILi3ELi4ELi3EEENS4_18smem_ptr_flag_bitsILi32EEENSS_INS5_IJNSA_ILi8EEENSA_ILi32EEEEEENS5_IJS17_SB_EEEEEEEvNS4_8identityENS4_13SM90_TMA_LOADES1B_vS1C_EENS_8epilogue10collective18CollectiveEpilogueINS1F_23Sm100TmaWarpSpecializedILi4ELi2ELi16ELb1ELb0EEEJSH_NS5_IJNSS_ISF_SB_EENSS_INSA_ILi16EEESB_EEEEESI_SJ_SI_SJ_NS1F_6fusion15FusionCallbacksIS1J_NS1O_17LinearCombinationISI_fSI_fLNS_15FloatRoundStyleE2EEESH_S1N_JEEENS4_5SM1004TMEM4LOAD26SM100_TMEM_LOAD_32dp32b16xES1D_NS11_INS12_ILi2ELi4ELi3EEES15_NSS_INS5_IJS16_S1L_EEENS5_IJS1L_SB_EEEEEEENS4_39AutoVectorizingCopyWithAssumedAlignmentILi128EEENS4_14SM90_TMA_STOREES22_S24_S24_EEEvvEEEEvNT_6ParamsE --------------------------
	.section	.text._ZN7cutlass13device_kernelINS_4gemm6kernel13GemmUniversalIN4cute5tupleIJiiiiEEENS1_10collective13CollectiveMmaINS1_35MainloopSm100TmaUmmaWarpSpecializedILi4ELi2ELi4ENS5_IJNS4_1CILi1EEENSA_ILi2EEESB_EEEEENS5_IJNSA_ILi128EEENSA_ILi64EEESG_EEENS_10tfloat32_tENS5_IJlSB_lEEESI_SJ_NS4_8TiledMMAINS4_8MMA_AtomIJNS4_17SM100_MMA_TF32_SSISI_SI_fLi128ELi64ELNS4_4UMMA5MajorE0ELSO_0ELNSN_7ScaleInE0ELSP_0EEEEEENS4_6LayoutINS5_IJSB_SB_SB_EEENS5_IJNSA_ILi0EEESU_SU_EEEEENS5_IJNS4_10UnderscoreESX_SX_EEEEENS4_23SM90_TMA_LOAD_MULTICASTENS4_14ComposedLayoutINS4_7SwizzleILi3ELi4ELi3EEENS4_18smem_ptr_flag_bitsILi32EEENSS_INS5_IJNSA_ILi8EEENSA_ILi32EEEEEENS5_IJS17_SB_EEEEEEEvNS4_8identityENS4_13SM90_TMA_LOADES1B_vS1C_EENS_8epilogue10collective18CollectiveEpilogueINS1F_23Sm100TmaWarpSpecializedILi4ELi2ELi16ELb1ELb0EEEJSH_NS5_IJNSS_ISF_SB_EENSS_INSA_ILi16EEESB_EEEEESI_SJ_SI_SJ_NS1F_6fusion15FusionCallbacksIS1J_NS1O_17LinearCombinationISI_fSI_fLNS_15FloatRoundStyleE2EEESH_S1N_JEEENS4_5SM1004TMEM4LOAD26SM100_TMEM_LOAD_32dp32b16xES1D_NS11_INS12_ILi2ELi4ELi3EEES15_NSS_INS5_IJS16_S1L_EEENS5_IJS1L_SB_EEEEEEENS4_39AutoVectorizingCopyWithAssumedAlignmentILi128EEENS4_14SM90_TMA_STOREES22_S24_S24_EEEvvEEEEvNT_6ParamsE,"ax",@progbits
	.align	128
.text._ZN7cutlass13device_kernelINS_4gemm6kernel13GemmUniversalIN4cute5tupleIJiiiiEEENS1_10collective13CollectiveMmaINS1_35MainloopSm100TmaUmmaWarpSpecializedILi4ELi2ELi4ENS5_IJNS4_1CILi1EEENSA_ILi2EEESB_EEEEENS5_IJNSA_ILi128EEENSA_ILi64EEESG_EEENS_10tfloat32_tENS5_IJlSB_lEEESI_SJ_NS4_8TiledMMAINS4_8MMA_AtomIJNS4_17SM100_MMA_TF32_SSISI_SI_fLi128ELi64ELNS4_4UMMA5MajorE0ELSO_0ELNSN_7ScaleInE0ELSP_0EEEEEENS4_6LayoutINS5_IJSB_SB_SB_EEENS5_IJNSA_ILi0EEESU_SU_EEEEENS5_IJNS4_10UnderscoreESX_SX_EEEEENS4_23SM90_TMA_LOAD_MULTICASTENS4_14ComposedLayoutINS4_7SwizzleILi3ELi4ELi3EEENS4_18smem_ptr_flag_bitsILi32EEENSS_INS5_IJNSA_ILi8EEENSA_ILi32EEEEEENS5_IJS17_SB_EEEEEEEvNS4_8identityENS4_13SM90_TMA_LOADES1B_vS1C_EENS_8epilogue10collective18CollectiveEpilogueINS1F_23Sm100TmaWarpSpecializedILi4ELi2ELi16ELb1ELb0EEEJSH_NS5_IJNSS_ISF_SB_EENSS_INSA_ILi16EEESB_EEEEESI_SJ_SI_SJ_NS1F_6fusion15FusionCallbacksIS1J_NS1O_17LinearCombinationISI_fSI_fLNS_15FloatRoundStyleE2EEESH_S1N_JEEENS4_5SM1004TMEM4LOAD26SM100_TMEM_LOAD_32dp32b16xES1D_NS11_INS12_ILi2ELi4ELi3EEES15_NSS_INS5_IJS16_S1L_EEENS5_IJS1L_SB_EEEEEEENS4_39AutoVectorizingCopyWithAssumedAlignmentILi128EEENS4_14SM90_TMA_STOREES22_S24_S24_EEEvvEEEEvNT_6ParamsE:
        .type           _ZN7cutlass13device_kernelINS_4gemm6kernel13GemmUniversalIN4cute5tupleIJiiiiEEENS1_10collective13CollectiveMmaINS1_35MainloopSm100TmaUmmaWarpSpecializedILi4ELi2ELi4ENS5_IJNS4_1CILi1EEENSA_ILi2EEESB_EEEEENS5_IJNSA_ILi128EEENSA_ILi64EEESG_EEENS_10tfloat32_tENS5_IJlSB_lEEESI_SJ_NS4_8TiledMMAINS4_8MMA_AtomIJNS4_17SM100_MMA_TF32_SSISI_SI_fLi128ELi64ELNS4_4UMMA5MajorE0ELSO_0ELNSN_7ScaleInE0ELSP_0EEEEEENS4_6LayoutINS5_IJSB_SB_SB_EEENS5_IJNSA_ILi0EEESU_SU_EEEEENS5_IJNS4_10UnderscoreESX_SX_EEEEENS4_23SM90_TMA_LOAD_MULTICASTENS4_14ComposedLayoutINS4_7SwizzleILi3ELi4ELi3EEENS4_18smem_ptr_flag_bitsILi32EEENSS_INS5_IJNSA_ILi8EEENSA_ILi32EEEEEENS5_IJS17_SB_EEEEEEEvNS4_8identityENS4_13SM90_TMA_LOADES1B_vS1C_EENS_8epilogue10collective18CollectiveEpilogueINS1F_23Sm100TmaWarpSpecializedILi4ELi2ELi16ELb1ELb0EEEJSH_NS5_IJNSS_ISF_SB_EENSS_INSA_ILi16EEESB_EEEEESI_SJ_SI_SJ_NS1F_6fusion15FusionCallbacksIS1J_NS1O_17LinearCombinationISI_fSI_fLNS_15FloatRoundStyleE2EEESH_S1N_JEEENS4_5SM1004TMEM4LOAD26SM100_TMEM_LOAD_32dp32b16xES1D_NS11_INS12_ILi2ELi4ELi3EEES15_NSS_INS5_IJS16_S1L_EEENS5_IJS1L_SB_EEEEEEENS4_39AutoVectorizingCopyWithAssumedAlignmentILi128EEENS4_14SM90_TMA_STOREES22_S24_S24_EEEvvEEEEvNT_6ParamsE,@function
        .size           _ZN7cutlass13device_kernelINS_4gemm6kernel13GemmUniversalIN4cute5tupleIJiiiiEEENS1_10collective13CollectiveMmaINS1_35MainloopSm100TmaUmmaWarpSpecializedILi4ELi2ELi4ENS5_IJNS4_1CILi1EEENSA_ILi2EEESB_EEEEENS5_IJNSA_ILi128EEENSA_ILi64EEESG_EEENS_10tfloat32_tENS5_IJlSB_lEEESI_SJ_NS4_8TiledMMAINS4_8MMA_AtomIJNS4_17SM100_MMA_TF32_SSISI_SI_fLi128ELi64ELNS4_4UMMA5MajorE0ELSO_0ELNSN_7ScaleInE0ELSP_0EEEEEENS4_6LayoutINS5_IJSB_SB_SB_EEENS5_IJNSA_ILi0EEESU_SU_EEEEENS5_IJNS4_10UnderscoreESX_SX_EEEEENS4_23SM90_TMA_LOAD_MULTICASTENS4_14ComposedLayoutINS4_7SwizzleILi3ELi4ELi3EEENS4_18smem_ptr_flag_bitsILi32EEENSS_INS5_IJNSA_ILi8EEENSA_ILi32EEEEEENS5_IJS17_SB_EEEEEEEvNS4_8identityENS4_13SM90_TMA_LOADES1B_vS1C_EENS_8epilogue10collective18CollectiveEpilogueINS1F_23Sm100TmaWarpSpecializedILi4ELi2ELi16ELb1ELb0EEEJSH_NS5_IJNSS_ISF_SB_EENSS_INSA_ILi16EEESB_EEEEESI_SJ_SI_SJ_NS1F_6fusion15FusionCallbacksIS1J_NS1O_17LinearCombinationISI_fSI_fLNS_15FloatRoundStyleE2EEESH_S1N_JEEENS4_5SM1004TMEM4LOAD26SM100_TMEM_LOAD_32dp32b16xES1D_NS11_INS12_ILi2ELi4ELi3EEES15_NSS_INS5_IJS16_S1L_EEENS5_IJS1L_SB_EEEEEEENS4_39AutoVectorizingCopyWithAssumedAlignmentILi128EEENS4_14SM90_TMA_STOREES22_S24_S24_EEEvvEEEEvNT_6ParamsE,(.L_x_183 - _ZN7cutlass13device_kernelINS_4gemm6kernel13GemmUniversalIN4cute5tupleIJiiiiEEENS1_10collective13CollectiveMmaINS1_35MainloopSm100TmaUmmaWarpSpecializedILi4ELi2ELi4ENS5_IJNS4_1CILi1EEENSA_ILi2EEESB_EEEEENS5_IJNSA_ILi128EEENSA_ILi64EEESG_EEENS_10tfloat32_tENS5_IJlSB_lEEESI_SJ_NS4_8TiledMMAINS4_8MMA_AtomIJNS4_17SM100_MMA_TF32_SSISI_SI_fLi128ELi64ELNS4_4UMMA5MajorE0ELSO_0ELNSN_7ScaleInE0ELSP_0EEEEEENS4_6LayoutINS5_IJSB_SB_SB_EEENS5_IJNSA_ILi0EEESU_SU_EEEEENS5_IJNS4_10UnderscoreESX_SX_EEEEENS4_23SM90_TMA_LOAD_MULTICASTENS4_14ComposedLayoutINS4_7SwizzleILi3ELi4ELi3EEENS4_18smem_ptr_flag_bitsILi32EEENSS_INS5_IJNSA_ILi8EEENSA_ILi32EEEEEENS5_IJS17_SB_EEEEEEEvNS4_8identityENS4_13SM90_TMA_LOADES1B_vS1C_EENS_8epilogue10collective18CollectiveEpilogueINS1F_23Sm100TmaWarpSpecializedILi4ELi2ELi16ELb1ELb0EEEJSH_NS5_IJNSS_ISF_SB_EENSS_INSA_ILi16EEESB_EEEEESI_SJ_SI_SJ_NS1F_6fusion15FusionCallbacksIS1J_NS1O_17LinearCombinationISI_fSI_fLNS_15FloatRoundStyleE2EEESH_S1N_JEEENS4_5SM1004TMEM4LOAD26SM100_TMEM_LOAD_32dp32b16xES1D_NS11_INS12_ILi2ELi4ELi3EEES15_NSS_INS5_IJS16_S1L_EEENS5_IJS1L_SB_EEEEEEENS4_39AutoVectorizingCopyWithAssumedAlignmentILi128EEENS4_14SM90_TMA_STOREES22_S24_S24_EEEvvEEEEvNT_6ParamsE)
        .other          _ZN7cutlass13device_kernelINS_4gemm6kernel13GemmUniversalIN4cute5tupleIJiiiiEEENS1_10collective13CollectiveMmaINS1_35MainloopSm100TmaUmmaWarpSpecializedILi4ELi2ELi4ENS5_IJNS4_1CILi1EEENSA_ILi2EEESB_EEEEENS5_IJNSA_ILi128EEENSA_ILi64EEESG_EEENS_10tfloat32_tENS5_IJlSB_lEEESI_SJ_NS4_8TiledMMAINS4_8MMA_AtomIJNS4_17SM100_MMA_TF32_SSISI_SI_fLi128ELi64ELNS4_4UMMA5MajorE0ELSO_0ELNSN_7ScaleInE0ELSP_0EEEEEENS4_6LayoutINS5_IJSB_SB_SB_EEENS5_IJNSA_ILi0EEESU_SU_EEEEENS5_IJNS4_10UnderscoreESX_SX_EEEEENS4_23SM90_TMA_LOAD_MULTICASTENS4_14ComposedLayoutINS4_7SwizzleILi3ELi4ELi3EEENS4_18smem_ptr_flag_bitsILi32EEENSS_INS5_IJNSA_ILi8EEENSA_ILi32EEEEEENS5_IJS17_SB_EEEEEEEvNS4_8identityENS4_13SM90_TMA_LOADES1B_vS1C_EENS_8epilogue10collective18CollectiveEpilogueINS1F_23Sm100TmaWarpSpecializedILi4ELi2ELi16ELb1ELb0EEEJSH_NS5_IJNSS_ISF_SB_EENSS_INSA_ILi16EEESB_EEEEESI_SJ_SI_SJ_NS1F_6fusion15FusionCallbacksIS1J_NS1O_17LinearCombinationISI_fSI_fLNS_15FloatRoundStyleE2EEESH_S1N_JEEENS4_5SM1004TMEM4LOAD26SM100_TMEM_LOAD_32dp32b16xES1D_NS11_INS12_ILi2ELi4ELi3EEES15_NSS_INS5_IJS16_S1L_EEENS5_IJS1L_SB_EEEEEEENS4_39AutoVectorizingCopyWithAssumedAlignmentILi128EEENS4_14SM90_TMA_STOREES22_S24_S24_EEEvvEEEEvNT_6ParamsE,@"STO_CUDA_ENTRY STV_DEFAULT"
_ZN7cutlass13device_kernelINS_4gemm6kernel13GemmUniversalIN4cute5tupleIJiiiiEEENS1_10collective13CollectiveMmaINS1_35MainloopSm100TmaUmmaWarpSpecializedILi4ELi2ELi4ENS5_IJNS4_1CILi1EEENSA_ILi2EEESB_EEEEENS5_IJNSA_ILi128EEENSA_ILi64EEESG_EEENS_10tfloat32_tENS5_IJlSB_lEEESI_SJ_NS4_8TiledMMAINS4_8MMA_AtomIJNS4_17SM100_MMA_TF32_SSISI_SI_fLi128ELi64ELNS4_4UMMA5MajorE0ELSO_0ELNSN_7ScaleInE0ELSP_0EEEEEENS4_6LayoutINS5_IJSB_SB_SB_EEENS5_IJNSA_ILi0EEESU_SU_EEEEENS5_IJNS4_10UnderscoreESX_SX_EEEEENS4_23SM90_TMA_LOAD_MULTICASTENS4_14ComposedLayoutINS4_7SwizzleILi3ELi4ELi3EEENS4_18smem_ptr_flag_bitsILi32EEENSS_INS5_IJNSA_ILi8EEENSA_ILi32EEEEEENS5_IJS17_SB_EEEEEEEvNS4_8identityENS4_13SM90_TMA_LOADES1B_vS1C_EENS_8epilogue10collective18CollectiveEpilogueINS1F_23Sm100TmaWarpSpecializedILi4ELi2ELi16ELb1ELb0EEEJSH_NS5_IJNSS_ISF_SB_EENSS_INSA_ILi16EEESB_EEEEESI_SJ_SI_SJ_NS1F_6fusion15FusionCallbacksIS1J_NS1O_17LinearCombinationISI_fSI_fLNS_15FloatRoundStyleE2EEESH_S1N_JEEENS4_5SM1004TMEM4LOAD26SM100_TMEM_LOAD_32dp32b16xES1D_NS11_INS12_ILi2ELi4ELi3EEES15_NSS_INS5_IJS16_S1L_EEENS5_IJS1L_SB_EEEEEEENS4_39AutoVectorizingCopyWithAssumedAlignmentILi128EEENS4_14SM90_TMA_STOREES22_S24_S24_EEEvvEEEEvNT_6ParamsE:
[----:B------:R-:W1:Y:S01]  /*0000*/  LDC R1, c[0x0][0x37c] ;  /* 0x0000df00ff017b82 */ /* 0x000e620000000800 */
[----:B------:R-:W2:Y:S01]  /*0010*/  S2R R70, SR_TID.X ;  /* 0x0000000000467919 */ /* 0x000ea20000002100 */
[----:B------:R-:W3:Y:S01]  /*0020*/  LDCU.64 UR8, c[0x0][0x890] ;  /* 0x00011200ff0877ac */ /* 0x000ee20008000a00 */
[----:B------:R-:W-:Y:S02]  /*0030*/  PRMT R56, RZ, 0x7610, R56 ;  /* 0x00007610ff387816 */ /* 0x000fe40000000038 */
[----:B------:R-:W-:Y:S01]  /*0040*/  ELECT P3, URZ, PT ;  /* 0x0000000000ff782f */ /* 0x000fe20003860000 */
[----:B---3--:R-:W-:-:S04]  /*0050*/  UISETP.NE.U32.AND UP0, UPT, UR8, URZ, UPT ;  /* 0x000000ff0800728c */ /* 0x008fc8000bf05070 */
[----:B------:R-:W-:Y:S01]  /*0060*/  UISETP.NE.AND.EX UP0, UPT, UR9, URZ, UPT, UP0 ;  /* 0x000000ff0900728c */ /* 0x000fe2000bf05300 */
[----:B--2---:R-:W-:-:S05]  /*0070*/  SHF.R.U32.HI R57, RZ, 0x5, R70 ;  /* 0x00000005ff397819 */ /* 0x004fca0000011646 */
[----:B------:R-:W2:Y:S02]  /*0080*/  SHFL.IDX PT, R0, R57, RZ, 0x1f ;  /* 0x00001fff39007589 */ /* 0x000ea400000e0000 */
[----:B--2---:R-:W-:Y:S01]  /*0090*/  R2UR UR17, R0 ;  /* 0x00000000001172ca */ /* 0x004fe200000e0000 */
[----:B-1----:R-:W-:-:S14]  /*00a0*/  BRA.U UP0, `(.L_x_0) ;  /* 0x0000000100307547 */ /* 0x002fdc000b800000 */
[----:B------:R-:W1:Y:S02]  /*00b0*/  LDCU.64 UR4, c[0x0][0x888] ;  /* 0x00011100ff0477ac */ /* 0x000e640008000a00 */
[----:B-1----:R-:W-:-:S04]  /*00c0*/  UISETP.NE.U32.AND UP0, UPT, UR4, URZ, UPT ;  /* 0x000000ff0400728c */ /* 0x002fc8000bf05070 */
[----:B------:R-:W-:-:S09]  /*00d0*/  UISETP.NE.AND.EX UP0, UPT, UR5, URZ, UPT, UP0 ;  /* 0x000000ff0500728c */ /* 0x000fd2000bf05300 */
[----:B------:R-:W-:Y:S05]  /*00e0*/  BRA.U !UP0, `(.L_x_1) ;  /* 0x0000000108147547 */ /* 0x000fea000b800000 */
[----:B------:R-:W1:Y:S01]  /*00f0*/  LDC.64 R2, c[0x0][0x888] ;  /* 0x00022200ff027b82 */ /* 0x000e620000000a00 */
[----:B------:R-:W1:Y:S02]  /*0100*/  LDCU.64 UR4, c[0x0][0x358] ;  /* 0x00006b00ff0477ac */ /* 0x000e640008000a00 */
[----:B-1----:R1:W5:Y:S01]  /*0110*/  LDG.E R27, desc[UR4][R2.64] ;  /* 0x00000004021b7981 */ /* 0x002362000c1e1900 */
[----:B------:R-:W-:Y:S01]  /*0120*/  HFMA2 R56, -RZ, RZ, 0, 5.9604644775390625e-08 ;  /* 0x00000001ff387431 */ /* 0x000fe200000001ff */
[----:B------:R-:W-:Y:S05]  /*0130*/  BRA `(.L_x_0) ;  /* 0x00000000000c7947 */ /* 0x000fea0003800000 */
.L_x_1:
[----:B------:R-:W1:Y:S01]  /*0140*/  LDCU UR4, c[0x0][0x880] ;  /* 0x00011000ff0477ac */ /* 0x000e620008000800 */
[----:B------:R-:W-:Y:S01]  /*0150*/  HFMA2 R56, -RZ, RZ, 0, 5.9604644775390625e-08 ;  /* 0x00000001ff387431 */ /* 0x000fe200000001ff */
[----:B-1----:R-:W-:-:S07]  /*0160*/  MOV R27, UR4 ;  /* 0x00000004001b7c02 */ /* 0x002fce0008000f00 */
.L_x_0:
[----:B------:R-:W2:Y:S02]  /*0170*/  LDCU.64 UR4, c[0x0][0x8b0] ;  /* 0x00011600ff0477ac */ /* 0x000ea40008000a00 */
[----:B--2---:R-:W-:-:S04]  /*0180*/  UISETP.NE.U32.AND UP0, UPT, UR4, URZ, UPT ;  /* 0x000000ff0400728c */ /* 0x004fc8000bf05070 */
[----:B------:R-:W-:-:S09]  /*0190*/  UISETP.NE.AND.EX UP0, UPT, UR5, URZ, UPT, UP0 ;  /* 0x000000ff0500728c */ /* 0x000fd2000bf05300 */
[----:B------:R-:W-:Y:S05]  /*01a0*/  BRA.U UP0, `(.L_x_2) ;  /* 0x0000000100287547 */ /* 0x000fea000b800000 */
[----:B------:R-:W2:Y:S02]  /*01b0*/  LDCU.64 UR4, c[0x0][0x8a8] ;  /* 0x00011500ff0477ac */ /* 0x000ea40008000a00 */
[----:B--2---:R-:W-:-:S04]  /*01c0*/  UISETP.NE.U32.AND UP0, UPT, UR4, URZ, UPT ;  /* 0x000000ff0400728c */ /* 0x004fc8000bf05070 */
[----:B------:R-:W-:-:S09]  /*01d0*/  UISETP.NE.AND.EX UP0, UPT, UR5, URZ, UPT, UP0 ;  /* 0x000000ff0500728c */ /* 0x000fd2000bf05300 */
[----:B------:R-:W-:Y:S05]  /*01e0*/  BRA.U !UP0, `(.L_x_3) ;  /* 0x0000000108107547 */ /* 0x000fea000b800000 */
[----:B------:R-:W2:Y:S01]  /*01f0*/  LDC.64 R24, c[0x0][0x8a8] ;  /* 0x00022a00ff187b82 */ /* 0x000ea20000000a00 */
[----:B------:R-:W2:Y:S02]  /*0200*/  LDCU.64 UR4, c[0x0][0x358] ;  /* 0x00006b00ff0477ac */ /* 0x000ea40008000a00 */
[----:B--2---:R2:W5:Y:S01]  /*0210*/  LDG.E R24, desc[UR4][R24.64] ;  /* 0x0000000418187981 */ /* 0x004562000c1e1900 */
[----:B------:R-:W-:Y:S05]  /*0220*/  BRA `(.L_x_2) ;  /* 0x0000000000087947 */ /* 0x000fea0003800000 */
.L_x_3:
[----:B------:R-:W2:Y:S02]  /*0230*/  LDCU UR4, c[0x0][0x8a0] ;  /* 0x00011400ff0477ac */ /* 0x000ea40008000800 */
[----:B--2---:R-:W-:Y:S02]  /*0240*/  MOV R24, UR4 ;  /* 0x0000000400187c02 */ /* 0x004fe40008000f00 */
.L_x_2:
[----:B------:R-:W-:Y:S01]  /*0250*/  IMAD.U32 R0, RZ, RZ, UR17 ;  /* 0x00000011ff007e24 */ /* 0x000fe2000f8e00ff */
[----:B------:R-:W-:Y:S04]  /*0260*/  BSSY.RECONVERGENT B0, `(.L_x_4) ;  /* 0x000000c000007945 */ /* 0x000fe80003800200 */
[C---:B------:R-:W-:Y:S02]  /*0270*/  ISETP.NE.OR P1, PT, R0.reuse, 0x1, !P3 ;  /* 0x000000010000780c */ /* 0x040fe40005f25670 */
[----:B------:R-:W-:-:S11]  /*0280*/  ISETP.NE.OR P0, PT, R0, 0x3, !P3 ;  /* 0x000000030000780c */ /* 0x000fd60005f05670 */
[----:B------:R-:W-:Y:S05]  /*0290*/  @P1 BRA `(.L_x_5) ;  /* 0x0000000000201947 */ /* 0x000fea0003800000 */
[----:B------:R-:W3:Y:S02]  /*02a0*/  LDCU.64 UR4, c[0x0][0x348] ;  /* 0x00006900ff0477ac */ /* 0x000ee40008000a00 */
[----:B---3--:R-:W-:Y:S02]  /*02b0*/  UIADD3 UR6, UP1, UPT, UR4, 0x80, URZ ;  /* 0x0000008004067890 */ /* 0x008fe4000ff3e0ff */
[----:B------:R-:W-:Y:S02]  /*02c0*/  UIADD3 UR4, UP0, UPT, UR4, 0x180, URZ ;  /* 0x0000018004047890 */ /* 0x000fe4000ff1e0ff */
[----:B------:R-:W-:Y:S02]  /*02d0*/  UIADD3.X UR7, UPT, UPT, URZ, UR5, URZ, UP1, !UPT ;  /* 0x00000005ff077290 */ /* 0x000fe40008ffe4ff */
[----:B------:R-:W-:-:S07]  /*02e0*/  UIADD3.X UR5, UPT, UPT, URZ, UR5, URZ, UP0, !UPT ;  /* 0x00000005ff057290 */ /* 0x000fce00087fe4ff */
[----:B------:R3:W-:Y:S02]  /*02f0*/  UTMACCTL.PF [UR6] ;  /* 0x00000000060079b9 */ /* 0x0007e40008040000 */
[----:B------:R3:W-:Y:S02]  /*0300*/  UTMACCTL.PF [UR4] ;  /* 0x00000000040079b9 */ /* 0x0007e40008040000 */
[----:B---3--:R-:W-:Y:S01]  /*0310*/  NOP ;  /* 0x0000000000007918 */ /* 0x008fe20000000000 */
.L_x_5:
[----:B------:R-:W-:Y:S05]  /*0320*/  BSYNC.RECONVERGENT B0 ;  /* 0x0000000000007941 */ /* 0x000fea0003800200 */
.L_x_4:
[----:B------:R-:W-:Y:S04]  /*0330*/  BSSY.RECONVERGENT B0, `(.L_x_6) ;  /* 0x000000a000007945 */ /* 0x000fe80003800200 */
        /* <DEDUP_REMOVED lines=9> */
.L_x_7:
[----:B------:R-:W-:Y:S05]  /*03d0*/  BSYNC.RECONVERGENT B0 ;  /* 0x0000000000007941 */ /* 0x000fea0003800200 */
.L_x_6:
[----:B------:R-:W3:Y:S01]  /*03e0*/  LDCU.64 UR4, c[0x0][0x888] ;  /* 0x00011100ff0477ac */ /* 0x000ee20008000a00 */
[----:B------:R-:W-:Y:S02]  /*03f0*/  UISETP.EQ.U32.AND UP1, UPT, UR8, URZ, UPT ;  /* 0x000000ff0800728c */ /* 0x000fe4000bf22070 */
[----:B------:R-:W-:Y:S02]  /*0400*/  UPLOP3.LUT UP3, UPT, UPT, UPT, UPT, 0x80, 0x8 ;  /* 0x000000000008789c */ /* 0x000fe40003f6f070 */
[----:B---3--:R-:W-:-:S04]  /*0410*/  UISETP.NE.U32.AND UP0, UPT, UR4, URZ, UPT ;  /* 0x000000ff0400728c */ /* 0x008fc8000bf05070 */
[----:B------:R-:W-:-:S04]  /*0420*/  UISETP.NE.AND.EX UP0, UPT, UR5, URZ, UPT, UP0 ;  /* 0x000000ff0500728c */ /* 0x000fc8000bf05300 */
[----:B------:R-:W-:-:S04]  /*0430*/  UISETP.EQ.OR.EX UP2, UPT, UR9, URZ, !UP0, UP1 ;  /* 0x000000ff0900728c */ /* 0x000fc8000c742710 */
[----:B------:R-:W-:-:S06]  /*0440*/  UP2UR UR4, UPR, URZ, 0x4 ;  /* 0x00000004ff047883 */ /* 0x000fcc0008000000 */
[----:B------:R-:W-:Y:S01]  /*0450*/  MOV R59, UR4 ;  /* 0x00000004003b7c02 */ /* 0x000fe20008000f00 */
[----:B------:R-:W-:Y:S06]  /*0460*/  BRA.U !UP2, `(.L_x_8) ;  /* 0x000000010a207547 */ /* 0x000fec000b800000 */
[----:B------:R-:W-:Y:S01]  /*0470*/  UISETP.NE.U32.AND UP1, UPT, UR8, URZ, UPT ;  /* 0x000000ff0800728c */ /* 0x000fe2000bf25070 */
[----:B-----5:R-:W-:Y:S01]  /*0480*/  FSETP.NEU.AND P0, PT, R27, RZ, PT ;  /* 0x000000ff1b00720b */ /* 0x020fe20003f0d000 */
[----:B------:R-:W-:Y:S02]  /*0490*/  USEL UR4, URZ, 0xffffffff, UP0 ;  /* 0xffffffffff047887 */ /* 0x000fe40008000000 */
[----:B------:R-:W-:-:S10]  /*04a0*/  UISETP.NE.AND.EX UP1, UPT, UR9, URZ, UPT, UP1 ;  /* 0x000000ff0900728c */ /* 0x000fd4000bf25310 */
[----:B------:R-:W-:Y:S01]  /*04b0*/  VOTEU.ANY UP0, P0 ;  /* 0x0000000000ff7886 */ /* 0x000fe20000000100 */
[----:B------:R-:W-:-:S04]  /*04c0*/  @!UP1 USEL UR4, URZ, 0xffffffff, UP0 ;  /* 0xffffffffff049887 */ /* 0x000fc80008000000 */
[----:B------:R-:W-:-:S04]  /*04d0*/  ULOP3.LUT UR4, UR4, 0x1, URZ, 0xc0, !UPT ;  /* 0x0000000104047892 */ /* 0x000fc8000f8ec0ff */
[----:B------:R-:W-:-:S11]  /*04e0*/  UISETP.NE.U32.AND UP3, UPT, UR4, 0x1, UPT ;  /* 0x000000010400788c */ /* 0x000fd6000bf65070 */
.L_x_8:
[----:B-1----:R-:W1:Y:S01]  /*04f0*/  SHFL.IDX PT, R2, R57, RZ, 0x1f ;  /* 0x00001fff39027589 */ /* 0x002e6200000e0000 */
[----:B------:R-:W-:-:S04]  /*0500*/  UISETP.NE.AND UP0, UPT, UR17, 0x2, UPT ;  /* 0x000000021100788c */ /* 0x000fc8000bf05270 */
[----:B------:R-:W-:Y:S01]  /*0510*/  USEL UR40, URZ, 0x1, UP0 ;  /* 0x00000001ff287887 */ /* 0x000fe20008000000 */
[----:B-1----:R-:W-:-:S13]  /*0520*/  ISETP.NE.AND P0, PT, R2, RZ, PT ;  /* 0x000000ff0200720c */ /* 0x002fda0003f05270 */
[----:B------:R-:W-:Y:S05]  /*0530*/  @P0 BRA `(.L_x_9) ;  /* 0x0000000000580947 */ /* 0x000fea0003800000 */
[----:B------:R-:W1:Y:S01]  /*0540*/  S2UR UR4, SR_CgaCtaId ;  /* 0x00000000000479c3 */ /* 0x000e620000008800 */
[----:B------:R-:W-:Y:S01]  /*0550*/  UMOV UR5, 0x400 ;  /* 0x0000040000057882 */ /* 0x000fe20000000000 */
[----:B------:R-:W-:Y:S01]  /*0560*/  UMOV UR8, 0x1 ;  /* 0x0000000100087882 */ /* 0x000fe20000000000 */
[----:B------:R-:W-:Y:S01]  /*0570*/  UMOV UR6, 0x2 ;  /* 0x0000000200067882 */ /* 0x000fe20000000000 */
[----:B------:R-:W-:-:S04]  /*0580*/  UIADD3 UR8, UPT, UPT, -UR8, 0x100000, URZ ;  /* 0x0010000008087890 */ /* 0x000fc8000fffe1ff */
[----:B------:R-:W-:Y:S02]  /*0590*/  USHF.L.U32 UR9, UR8, 0xb, URZ ;  /* 0x0000000b08097899 */ /* 0x000fe400080006ff */
[----:B------:R-:W-:Y:S02]  /*05a0*/  USHF.L.U32 UR8, UR8, 0x1, URZ ;  /* 0x0000000108087899 */ /* 0x000fe400080006ff */
[----:B------:R-:W-:-:S04]  /*05b0*/  UIADD3 UR6, UPT, UPT, -UR6, 0x100000, URZ ;  /* 0x0010000006067890 */ /* 0x000fc8000fffe1ff */
[----:B------:R-:W-:Y:S02]  /*05c0*/  USHF.L.U32 UR7, UR6, 0xb, URZ ;  /* 0x0000000b06077899 */ /* 0x000fe400080006ff */
[----:B------:R-:W-:Y:S01]  /*05d0*/  USHF.L.U32 UR6, UR6, 0x1, URZ ;  /* 0x0000000106067899 */ /* 0x000fe200080006ff */
[----:B------:R-:W-:Y:S01]  /*05e0*/  ELECT P0, URZ, PT ;  /* 0x0000000000ff782f */ /* 0x000fe20003800000 */
[----:B-1----:R-:W-:Y:S01]  /*05f0*/  ULEA UR4, UR4, UR5, 0x18 ;  /* 0x0000000504047291 */ /* 0x002fe2000f8ec0ff */
[----:B------:R-:W1:Y:S11]  /*0600*/  FENCE.VIEW.ASYNC.S ;  /* 0x00000000000073c6 */ /* 0x000e760000000000 */
[----:B-1----:R1:W3:Y:S01]  /*0610*/  SYNCS.EXCH.64 URZ, [UR4], UR8 ;  /* 0x0000000804ff75b2 */ /* 0x0022e20008000100 */
[----:B------:R1:W4:Y:S01]  /*0620*/  SYNCS.EXCH.64 URZ, [UR4+0x20], UR6 ;  /* 0x0000200604ff75b2 */ /* 0x0003220008000100 */
[----:B------:R1:W1:Y:S01]  /*0630*/  SYNCS.EXCH.64 URZ, [UR4+0x8], UR8 ;  /* 0x0000080804ff75b2 */ /* 0x0002620008000100 */
[----:B------:R1:W1:Y:S01]  /*0640*/  SYNCS.EXCH.64 URZ, [UR4+0x28], UR6 ;  /* 0x0000280604ff75b2 */ /* 0x0002620008000100 */
[----:B------:R1:W1:Y:S01]  /*0650*/  SYNCS.EXCH.64 URZ, [UR4+0x10], UR8 ;  /* 0x0000100804ff75b2 */ /* 0x0002620008000100 */
[----:B------:R1:W1:Y:S01]  /*0660*/  SYNCS.EXCH.64 URZ, [UR4+0x30], UR6 ;  /* 0x0000300604ff75b2 */ /* 0x0002620008000100 */
[----:B------:R1:W1:Y:S01]  /*0670*/  SYNCS.EXCH.64 URZ, [UR4+0x18], UR8 ;  /* 0x0000180804ff75b2 */ /* 0x0002620008000100 */
[----:B------:R1:W1:Y:S01]  /*0680*/  SYNCS.EXCH.64 URZ, [UR4+0x38], UR6 ;  /* 0x0000380604ff75b2 */ /* 0x0002620008000100 */
[----:B------:R-:W-:Y:S01]  /*0690*/  NOP ;  /* 0x0000000000007918 */ /* 0x000fe20000000000 */
.L_x_9:
[----:B------:R-:W2:Y:S01]  /*06a0*/  SHFL.IDX PT, R2, R57, RZ, 0x1f ;  /* 0x00001fff39027589 */ /* 0x000ea200000e0000 */
[----:B------:R-:W-:Y:S01]  /*06b0*/  NOP ;  /* 0x0000000000007918 */ /* 0x000fe20000000000 */
[----:B--2---:R-:W-:-:S13]  /*06c0*/  ISETP.NE.AND P0, PT, R2, 0x1, PT ;  /* 0x000000010200780c */ /* 0x004fda0003f05270 */
[----:B------:R-:W-:Y:S05]  /*06d0*/  @P0 BRA `(.L_x_10) ;  /* 0x0000000000580947 */ /* 0x000fea0003800000 */
[----:B-1----:R-:W1:Y:S01]  /*06e0*/  S2UR UR4, SR_CgaCtaId ;  /* 0x00000000000479c3 */ /* 0x002e620000008800 */
        /* <DEDUP_REMOVED lines=12> */
[----:B-1----:R2:W1:Y:S01]  /*07b0*/  SYNCS.EXCH.64 URZ, [UR4+0x40], UR8 ;  /* 0x0000400804ff75b2 */ /* 0x0024620008000100 */
[----:B------:R2:W1:Y:S01]  /*07c0*/  SYNCS.EXCH.64 URZ, [UR4+0x60], UR6 ;  /* 0x0000600604ff75b2 */ /* 0x0004620008000100 */
[----:B------:R2:W1:Y:S01]  /*07d0*/  SYNCS.EXCH.64 URZ, [UR4+0x48], UR8 ;  /* 0x0000480804ff75b2 */ /* 0x0004620008000100 */
[----:B------:R2:W1:Y:S01]  /*07e0*/  SYNCS.EXCH.64 URZ, [UR4+0x68], UR6 ;  /* 0x0000680604ff75b2 */ /* 0x0004620008000100 */
[----:B------:R2:W1:Y:S01]  /*07f0*/  SYNCS.EXCH.64 URZ, [UR4+0x50], UR8 ;  /* 0x0000500804ff75b2 */ /* 0x0004620008000100 */
[----:B------:R2:W1:Y:S01]  /*0800*/  SYNCS.EXCH.64 URZ, [UR4+0x70], UR6 ;  /* 0x0000700604ff75b2 */ /* 0x0004620008000100 */
[----:B------:R2:W1:Y:S01]  /*0810*/  SYNCS.EXCH.64 URZ, [UR4+0x58], UR8 ;  /* 0x0000580804ff75b2 */ /* 0x0004620008000100 */
[----:B------:R2:W1:Y:S02]  /*0820*/  SYNCS.EXCH.64 URZ, [UR4+0x78], UR6 ;  /* 0x0000780604ff75b2 */ /* 0x0004640008000100 */
[----:B--2---:R-:W-:Y:S01]  /*0830*/  NOP ;  /* 0x0000000000007918 */ /* 0x004fe20000000000 */
.L_x_10:
[----:B------:R-:W2:Y:S01]  /*0840*/  SHFL.IDX PT, R2, R57, RZ, 0x1f ;  /* 0x00001fff39027589 */ /* 0x000ea200000e0000 */
[----:B------:R-:W-:Y:S01]  /*0850*/  NOP ;  /* 0x0000000000007918 */ /* 0x000fe20000000000 */
[----:B--2---:R-:W-:-:S13]  /*0860*/  ISETP.NE.AND P0, PT, R2, 0x3, PT ;  /* 0x000000030200780c */ /* 0x004fda0003f05270 */
[----:B------:R-:W-:Y:S05]  /*0870*/  @P0 BRA `(.L_x_11) ;  /* 0x0000000000300947 */ /* 0x000fea0003800000 */
[----:B-1----:R-:W1:Y:S01]  /*0880*/  S2UR UR6, SR_CgaCtaId ;  /* 0x00000000000679c3 */ /* 0x002e620000008800 */
[----:B------:R-:W-:Y:S01]  /*0890*/  UMOV UR4, 0x400 ;  /* 0x0000040000047882 */ /* 0x000fe20000000000 */
[----:B------:R-:W-:Y:S01]  /*08a0*/  UMOV UR5, 0x20 ;  /* 0x0000002000057882 */ /* 0x000fe20000000000 */
[----:B------:R-:W-:Y:S01]  /*08b0*/  ELECT P0, URZ, PT ;  /* 0x0000000000ff782f */ /* 0x000fe20003800000 */
[----:B-1----:R-:W-:Y:S02]  /*08c0*/  ULEA UR6, UR6, UR4, 0x18 ;  /* 0x0000000406067291 */ /* 0x002fe4000f8ec0ff */
[----:B------:R-:W-:-:S04]  /*08d0*/  UIADD3 UR4, UPT, UPT, -UR5, 0x100000, URZ ;  /* 0x0010000005047890 */ /* 0x000fc8000fffe1ff */
[----:B------:R-:W-:Y:S02]  /*08e0*/  USHF.L.U32 UR5, UR4, 0xb, URZ ;  /* 0x0000000b04057899 */ /* 0x000fe400080006ff */
[----:B------:R-:W-:Y:S01]  /*08f0*/  USHF.L.U32 UR4, UR4, 0x1, URZ ;  /* 0x0000000104047899 */ /* 0x000fe200080006ff */
[----:B------:R-:W1:Y:S11]  /*0900*/  FENCE.VIEW.ASYNC.S ;  /* 0x00000000000073c6 */ /* 0x000e760000000000 */
[----:B-1----:R2:W1:Y:S01]  /*0910*/  SYNCS.EXCH.64 URZ, [UR6+0x80], UR4 ;  /* 0x0000800406ff75b2 */ /* 0x0024620008000100 */
[----:B------:R2:W1:Y:S02]  /*0920*/  SYNCS.EXCH.64 URZ, [UR6+0x88], UR4 ;  /* 0x0000880406ff75b2 */ /* 0x0004640008000100 */
[----:B--2---:R-:W-:Y:S01]  /*0930*/  NOP ;  /* 0x0000000000007918 */ /* 0x004fe20000000000 */
.L_x_11:
[----:B------:R-:W2:Y:S01]  /*0940*/  SHFL.IDX PT, R2, R57, RZ, 0x1f ;  /* 0x00001fff39027589 */ /* 0x000ea200000e0000 */
[----:B------:R-:W-:Y:S01]  /*0950*/  NOP ;  /* 0x0000000000007918 */ /* 0x000fe20000000000 */
[----:B--2---:R-:W-:-:S13]  /*0960*/  ISETP.NE.AND P0, PT, R2, 0x4, PT ;  /* 0x000000040200780c */ /* 0x004fda0003f05270 */
[----:B------:R-:W-:Y:S05]  /*0970*/  @P0 BRA `(.L_x_12) ;  /* 0x00000000004c0947 */ /* 0x000fea0003800000 */
[----:B-1----:R-:W1:Y:S01]  /*0980*/  S2UR UR6, SR_CgaCtaId ;  /* 0x00000000000679c3 */ /* 0x002e620000008800 */
[----:B------:R-:W-:Y:S01]  /*0990*/  UMOV UR4, 0x1e0 ;  /* 0x000001e000047882 */ /* 0x000fe20000000000 */
[----:B------:R-:W-:Y:S01]  /*09a0*/  UMOV UR5, 0x400 ;  /* 0x0000040000057882 */ /* 0x000fe20000000000 */
[----:B------:R-:W-:Y:S01]  /*09b0*/  USEL UR4, UR4, 0x1a0, UP3 ;  /* 0x000001a004047887 */ /* 0x000fe20009800000 */
[----:B------:R-:W-:Y:S01]  /*09c0*/  UMOV UR8, 0x1 ;  /* 0x0000000100087882 */ /* 0x000fe20000000000 */
[----:B------:R-:W-:Y:S01]  /*09d0*/  ELECT P0, URZ, PT ;  /* 0x0000000000ff782f */ /* 0x000fe20003800000 */
[----:B------:R-:W-:-:S04]  /*09e0*/  UIADD3 UR8, UPT, UPT, -UR8, 0x100000, URZ ;  /* 0x0010000008087890 */ /* 0x000fc8000fffe1ff */
[----:B------:R-:W-:Y:S02]  /*09f0*/  USHF.L.U32 UR9, UR8, 0xb, URZ ;  /* 0x0000000b08097899 */ /* 0x000fe400080006ff */
[----:B------:R-:W-:Y:S02]  /*0a00*/  USHF.L.U32 UR8, UR8, 0x1, URZ ;  /* 0x0000000108087899 */ /* 0x000fe400080006ff */
[----:B-1----:R-:W-:Y:S02]  /*0a10*/  ULEA UR6, UR6, UR5, 0x18 ;  /* 0x0000000506067291 */ /* 0x002fe4000f8ec0ff */
[----:B------:R-:W-:-:S04]  /*0a20*/  UIADD3 UR4, UPT, UPT, -UR4, 0x100000, URZ ;  /* 0x0010000004047890 */ /* 0x000fc8000fffe1ff */
[----:B------:R-:W-:Y:S02]  /*0a30*/  USHF.L.U32 UR5, UR4, 0xb, URZ ;  /* 0x0000000b04057899 */ /* 0x000fe400080006ff */
[----:B------:R-:W-:Y:S01]  /*0a40*/  USHF.L.U32 UR4, UR4, 0x1, URZ ;  /* 0x0000000104047899 */ /* 0x000fe200080006ff */
[----:B------:R-:W1:Y:S03]  /*0a50*/  FENCE.VIEW.ASYNC.S ;  /* 0x00000000000073c6 */ /* 0x000e660000000000 */
[----:B-1----:R2:W1:Y:S08]  /*0a60*/  SYNCS.EXCH.64 URZ, [UR6+0x90], UR8 ;  /* 0x0000900806ff75b2 */ /* 0x0024700008000100 */
[----:B------:R2:W1:Y:S01]  /*0a70*/  SYNCS.EXCH.64 URZ, [UR6+0xa0], UR4 ;  /* 0x0000a00406ff75b2 */ /* 0x0004620008000100 */
[----:B------:R2:W1:Y:S01]  /*0a80*/  SYNCS.EXCH.64 URZ, [UR6+0x98], UR8 ;  /* 0x0000980806ff75b2 */ /* 0x0004620008000100 */
[----:B------:R2:W1:Y:S02]  /*0a90*/  SYNCS.EXCH.64 URZ, [UR6+0xa8], UR4 ;  /* 0x0000a80406ff75b2 */ /* 0x0004640008000100 */
[----:B--2---:R-:W-:Y:S01]  /*0aa0*/  NOP ;  /* 0x0000000000007918 */ /* 0x004fe20000000000 */
.L_x_12:
        /* <DEDUP_REMOVED lines=26> */
.L_x_13:
[----:B------:R-:W2:Y:S01]  /*0c50*/  SHFL.IDX PT, R2, R57, RZ, 0x1f ;  /* 0x00001fff39027589 */ /* 0x000ea200000e0000 */
[----:B------:R-:W1:Y:S01]  /*0c60*/  S2UR UR47, SR_CgaCtaId ;  /* 0x00000000002f79c3 */ /* 0x000e620000008800 */
[----:B------:R-:W-:Y:S01]  /*0c70*/  NOP ;  /* 0x0000000000007918 */ /* 0x000fe20000000000 */
[----:B--2---:R-:W-:-:S13]  /*0c80*/  ISETP.NE.AND P0, PT, R2, 0x3, PT ;  /* 0x000000030200780c */ /* 0x004fda0003f05270 */
[----:B-1----:R-:W-:Y:S05]  /*0c90*/  @P0 BRA `(.L_x_14) ;  /* 0x0000000000340947 */ /* 0x002fea0003800000 */
[----:B------:R-:W-:Y:S01]  /*0ca0*/  UMOV UR4, 0x400 ;  /* 0x0000040000047882 */ /* 0x000fe20000000000 */
[----:B------:R-:W-:Y:S01]  /*0cb0*/  UMOV UR6, 0x20 ;  /* 0x0000002000067882 */ /* 0x000fe20000000000 */
[----:B------:R-:W-:Y:S02]  /*0cc0*/  ULEA UR4, UR47, UR4, 0x18 ;  /* 0x000000042f047291 */ /* 0x000fe4000f8ec0ff */
[----:B------:R-:W-:-:S04]  /*0cd0*/  UIADD3 UR6, UPT, UPT, -UR6, 0x100000, URZ ;  /* 0x0010000006067890 */ /* 0x000fc8000fffe1ff */
[----:B------:R-:W-:Y:S02]  /*0ce0*/  USHF.L.U32 UR7, UR6, 0xb, URZ ;  /* 0x0000000b06077899 */ /* 0x000fe400080006ff */
[----:B------:R-:W-:Y:S01]  /*0cf0*/  USHF.L.U32 UR6, UR6, 0x1, URZ ;  /* 0x0000000106067899 */ /* 0x000fe200080006ff */
[----:B------:R-:W-:Y:S01]  /*0d00*/  ELECT P0, URZ, PT ;  /* 0x0000000000ff782f */ /* 0x000fe20003800000 */
[----:B------:R-:W1:Y:S10]  /*0d10*/  FENCE.VIEW.ASYNC.S ;  /* 0x00000000000073c6 */ /* 0x000e740000000000 */
[----:B-1----:R1:W2:Y:S01]  /*0d20*/  SYNCS.EXCH.64 URZ, [UR4+0xf0], UR6 ;  /* 0x0000f00604ff75b2 */ /* 0x0022a20008000100 */
[----:B------:R1:W1:Y:S01]  /*0d30*/  SYNCS.EXCH.64 URZ, [UR4+0x100], UR6 ;  /* 0x0001000604ff75b2 */ /* 0x0002620008000100 */
[----:B------:R1:W1:Y:S01]  /*0d40*/  SYNCS.EXCH.64 URZ, [UR4+0xf8], UR6 ;  /* 0x0000f80604ff75b2 */ /* 0x0002620008000100 */
[----:B------:R1:W1:Y:S01]  /*0d50*/  SYNCS.EXCH.64 URZ, [UR4+0x108], UR6 ;  /* 0x0001080604ff75b2 */ /* 0x0002620008000100 */
[----:B------:R-:W-:Y:S01]  /*0d60*/  NOP ;  /* 0x0000000000007918 */ /* 0x000fe20000000000 */
.L_x_14:
[----:B-1----:R-:W1:Y:S01]  /*0d70*/  LDCU UR4, c[0x0][0x36c] ;  /* 0x00006d80ff0477ac */ /* 0x002e620008000800 */
[----:B------:R-:W-:Y:S01]  /*0d80*/  ISETP.NE.OR P3, PT, R0, 0x2, !P3 ;  /* 0x000000020000780c */ /* 0x000fe20005f65670 */
[----:B------:R-:W-:Y:S01]  /*0d90*/  NOP ;  /* 0x0000000000007918 */ /* 0x000fe20000000000 */
[----:B------:R-:W-:Y:S01]  /*0da0*/  LOP3.LUT R0, R70, 0x1f, RZ, 0xc0, !PT ;  /* 0x0000001f46007812 */ /* 0x000fe200078ec0ff */
[----:B------:R-:W-:Y:S02]  /*0db0*/  UISETP.NE.AND UP4, UPT, UR17, URZ, UPT ;  /* 0x000000ff1100728c */ /* 0x000fe4000bf85270 */
[----:B-1----:R-:W-:-:S09]  /*0dc0*/  UISETP.EQ.U32.AND UP5, UPT, UR4, 0x1, UPT ;  /* 0x000000010400788c */ /* 0x002fd2000bfa2070 */
[----:B------:R-:W-:Y:S05]  /*0dd0*/  BRA.U !UP5, `(.L_x_15) ;  /* 0x000000010d087547 */ /* 0x000fea000b800000 */
[----:B--234-:R-:W-:Y:S01]  /*0de0*/  UCGABAR_ARV ;  /* 0x00000000000079c7 */ /* 0x01cfe20008000000 */
[----:B------:R-:W-:Y:S05]  /*0df0*/  BRA `(.L_x_16) ;  /* 0x0000000000047947 */ /* 0x000fea0003800000 */
.L_x_15:
[----:B--234-:R-:W-:Y:S01]  /*0e00*/  NOP ;  /* 0x0000000000007918 */ /* 0x01cfe20000000000 */
.L_x_16:
[----:B------:R-:W1:Y:S01]  /*0e10*/  S2UR UR7, SR_CTAID.X ;  /* 0x00000000000779c3 */ /* 0x000e620000002500 */
[----:B------:R-:W-:-:S05]  /*0e20*/  CS2R.32 R58, SR_CgaSize ;  /* 0x00000000003a7805 */ /* 0x000fca0000008a00 */
[----:B------:R-:W-:-:S05]  /*0e30*/  IMAD R58, R58, -0xa0, RZ ;  /* 0xffffff603a3a7824 */ /* 0x000fca00078e02ff */
[----:B------:R-:W-:-:S14]  /*0e40*/  R2UR UR5, R58 ;  /* 0x000000003a0572ca */ /* 0x000fdc00000e0000 */
[----:B------:R-:W2:Y:S01]  /*0e50*/  LDCU UR5, c[0x0][UR5+0x2b0] ;  /* 0x00005600050577ac */ /* 0x000ea20008000800 */
[----:B------:R-:W-:-:S05]  /*0e60*/  CS2R.32 R58, SR_CgaSize ;  /* 0x00000000003a7805 */ /* 0x000fca0000008a00 */
[----:B------:R-:W-:-:S05]  /*0e70*/  IMAD R58, R58, -0xa0, RZ ;  /* 0xffffff603a3a7824 */ /* 0x000fca00078e02ff */
[----:B------:R-:W-:-:S14]  /*0e80*/  R2UR UR4, R58 ;  /* 0x000000003a0472ca */ /* 0x000fdc00000e0000 */
[----:B------:R-:W3:Y:S01]  /*0e90*/  LDCU UR4, c[0x0][UR4+0x2b4] ;  /* 0x00005680040477ac */ /* 0x000ee20008000800 */
[----:B------:R-:W4:Y:S01]  /*0ea0*/  S2UR UR8, SR_CTAID.Y ;  /* 0x00000000000879c3 */ /* 0x000f220000002600 */
[----:B------:R-:W-:-:S05]  /*0eb0*/  CS2R.32 R58, SR_CgaSize ;  /* 0x00000000003a7805 */ /* 0x000fca0000008a00 */
[----:B------:R-:W-:-:S05]  /*0ec0*/  IMAD R58, R58, -0xa0, RZ ;  /* 0xffffff603a3a7824 */ /* 0x000fca00078e02ff */
[----:B------:R-:W-:-:S14]  /*0ed0*/  R2UR UR9, R58 ;  /* 0x000000003a0972ca */ /* 0x000fdc00000e0000 */
[----:B------:R-:W3:Y:S01]  /*0ee0*/  LDCU UR9, c[0x0][UR9+0x2a0] ;  /* 0x00005400090977ac */ /* 0x000ee20008000800 */
[----:B------:R-:W3:Y:S01]  /*0ef0*/  LDCU UR21, c[0x0][0xb24] ;  /* 0x00016480ff1577ac */ /* 0x000ee20008000800 */
[----:B------:R-:W1:Y:S01]  /*0f00*/  S2UR UR36, SR_CTAID.Z ;  /* 0x00000000002479c3 */ /* 0x000e620000002700 */
[----:B------:R-:W-:-:S05]  /*0f10*/  CS2R.32 R58, SR_CgaSize ;  /* 0x00000000003a7805 */ /* 0x000fca0000008a00 */
[----:B------:R-:W-:-:S05]  /*0f20*/  IMAD R58, R58, -0xa0, RZ ;  /* 0xffffff603a3a7824 */ /* 0x000fca00078e02ff */
[----:B------:R-:W-:-:S14]  /*0f30*/  R2UR UR63, R58 ;  /* 0x000000003a3f72ca */ /* 0x000fdc00000e0000 */
[----:B------:R-:W3:Y:S01]  /*0f40*/  LDCU UR63, c[0x0][UR63+0x2a4] ;  /* 0x000054803f3f77ac */ /* 0x000ee20008000800 */
[----:B------:R-:W3:Y:S01]  /*0f50*/  LDCU UR42, c[0x0][0xb24] ;  /* 0x00016480ff2a77ac */ /* 0x000ee20008000800 */
[----:B-1----:R-:W-:Y:S01]  /*0f60*/  I2FP.F32.U32 R3, UR7 ;  /* 0x0000000700037c45 */ /* 0x002fe20008201000 */
[----:B------:R-:W1:Y:S04]  /*0f70*/  LDCU UR28, c[0x0][0xb30] ;  /* 0x00016600ff1c77ac */ /* 0x000e680008000800 */
[----:B--2---:R-:W-:Y:S01]  /*0f80*/  FMUL R3, R3, UR5 ;  /* 0x0000000503037c20 */ /* 0x004fe20008400000 */
[----:B------:R-:W-:Y:S01]  /*0f90*/  USHF.L.U32 UR26, UR47, 0xb, URZ ;  /* 0x0000000b2f1a7899 */ /* 0x000fe200080006ff */
[----:B----4-:R-:W-:Y:S01]  /*0fa0*/  I2FP.F32.U32 R2, UR8 ;  /* 0x0000000800027c45 */ /* 0x010fe20008201000 */
[----:B---3--:R-:W-:-:S03]  /*0fb0*/  UISETP.GE.AND UP2, UPT, UR21, 0x1, UPT ;  /* 0x000000011500788c */ /* 0x008fc6000bf46270 */
[----:B------:R-:W2:Y:S01]  /*0fc0*/  F2I.U32.TRUNC.NTZ R3, R3 ;  /* 0x0000000300037305 */ /* 0x000ea2000020f000 */
[----:B------:R-:W-:Y:S01]  /*0fd0*/  UMOV UR16, UR7 ;  /* 0x0000000700107c82 */ /* 0x000fe20008000000 */
[----:B------:R-:W-:Y:S01]  /*0fe0*/  FMUL R2, R2, UR4 ;  /* 0x0000000402027c20 */ /* 0x000fe20008400000 */
[----:B------:R-:W-:-:S05]  /*0ff0*/  UMOV UR20, UR8 ;  /* 0x0000000800147c82 */ /* 0x000fca0008000000 */
[----:B------:R-:W3:Y:S01]  /*1000*/  F2I.U32.TRUNC.NTZ R2, R2 ;  /* 0x0000000200027305 */ /* 0x000ee2000020f000 */
[----:B--2---:R-:W-:Y:S02]  /*1010*/  R2UR UR4, R3 ;  /* 0x00000000030472ca */ /* 0x004fe400000e0000 */
[----:B---3--:R-:W-:Y:S02]  /*1020*/  R2UR UR6, R2 ;  /* 0x00000000020672ca */ /* 0x008fe400000e0000 */
[----:B------:R-:W-:-:S09]  /*1030*/  PRMT R2, RZ, 0x7610, R2 ;  /* 0x00007610ff027816 */ /* 0x000fd20000000002 */
[----:B------:R-:W-:-:S04]  /*1040*/  UIADD3 UR5, UPT, UPT, -UR4, URZ, URZ ;  /* 0x000000ff04057290 */ /* 0x000fc8000fffe1ff */
[----:B------:R-:W-:Y:S02]  /*1050*/  UIMAD UR5, UR9, UR5, UR7 ;  /* 0x00000005090572a4 */ /* 0x000fe4000f8e0207 */
[----:B------:R-:W-:-:S04]  /*1060*/  UIADD3 UR4, UPT, UPT, -UR6, URZ, URZ ;  /* 0x000000ff06047290 */ /* 0x000fc8000fffe1ff */
[----:B------:R-:W-:Y:S01]  /*1070*/  IMAD.U32 R58, RZ, RZ, UR5 ;  /* 0x00000005ff3a7e24 */ /* 0x000fe2000f8e00ff */
[----:B------:R-:W-:Y:S01]  /*1080*/  UIMAD UR63, UR63, UR4, UR8 ;  /* 0x000000043f3f72a4 */ /* 0x000fe2000f8e0208 */
[----:B-1----:R-:W-:Y:S11]  /*1090*/  BRA.U UP4, `(.L_x_17) ;  /* 0x0000000104287547 */ /* 0x002ff6000b800000 */
[----:B------:R-:W-:Y:S01]  /*10a0*/  R2UR UR4, R58 ;  /* 0x000000003a0472ca */ /* 0x000fe200000e0000 */
[----:B------:R-:W-:Y:S02]  /*10b0*/  UISETP.NE.AND UP0, UPT, UR63, URZ, UPT ;  /* 0x000000ff3f00728c */ /* 0x000fe4000bf05270 */
[----:B------:R-:W-:-:S10]  /*10c0*/  UISETP.NE.AND UP1, UPT, UR63, 0x1, UPT ;  /* 0x000000013f00788c */ /* 0x000fd4000bf25270 */
[----:B------:R-:W-:-:S04]  /*10d0*/  UISETP.EQ.OR UP0, UPT, UR4, URZ, !UP0 ;  /* 0x000000ff0400728c */ /* 0x000fc8000c702670 */
[----:B------:R-:W-:Y:S02]  /*10e0*/  USEL UR5, URZ, 0x1, !UP0 ;  /* 0x00000001ff057887 */ /* 0x000fe4000c000000 */
[----:B------:R-:W-:Y:S02]  /*10f0*/  UISETP.NE.AND UP0, UPT, UR4, URZ, UPT ;  /* 0x000000ff0400728c */ /* 0x000fe4000bf05270 */
[----:B------:R-:W-:-:S04]  /*1100*/  USEL UR4, URZ, 0x2, UP1 ;  /* 0x00000002ff047887 */ /* 0x000fc80008800000 */
[----:B------:R-:W-:-:S04]  /*1110*/  USEL UR4, UR4, 0x2, UP0 ;  /* 0x0000000204047887 */ /* 0x000fc80008000000 */
[----:B------:R-:W-:-:S06]  /*1120*/  UIADD3 UR4, UPT, UPT, UR5, UR4, URZ ;  /* 0x0000000405047290 */ /* 0x000fcc000fffe0ff */
[----:B------:R-:W-:Y:S02]  /*1130*/  MOV R2, UR4 ;  /* 0x0000000400027c02 */ /* 0x000fe40008000f00 */
.L_x_17:
[----:B------:R-:W-:Y:S05]  /*1140*/  BRA.U !UP2, `(.L_x_18) ;  /* 0x000000010ad47547 */ /* 0x000fea000b800000 */
[----:B------:R-:W1:Y:S01]  /*1150*/  LDCU.128 UR12, c[0x0][0xb10] ;  /* 0x00016200ff0c77ac */ /* 0x000e620008000c00 */
[----:B------:R-:W2:Y:S01]  /*1160*/  LDCU UR6, c[0x0][0x370] ;  /* 0x00006e00ff0677ac */ /* 0x000ea20008000800 */
[----:B------:R-:W3:Y:S01]  /*1170*/  LDCU UR5, c[0x0][0x374] ;  /* 0x00006e80ff0577ac */ /* 0x000ee20008000800 */
[----:B------:R-:W4:Y:S01]  /*1180*/  LDCU UR27, c[0x0][0xb0c] ;  /* 0x00016180ff1b77ac */ /* 0x000f220008000800 */
[----:B------:R-:W4:Y:S01]  /*1190*/  LDCU UR4, c[0x0][0xb20] ;  /* 0x00016400ff0477ac */ /* 0x000f220008000800 */
[----:B------:R-:W4:Y:S01]  /*11a0*/  LDCU.64 UR8, c[0x0][0xb28] ;  /* 0x00016500ff0877ac */ /* 0x000f220008000a00 */
[----:B-1----:R-:W-:Y:S02]  /*11b0*/  UISETP.NE.AND UP0, UPT, UR14, 0x1, UPT ;  /* 0x000000010e00788c */ /* 0x002fe4000bf05270 */
[----:B---3--:R-:W-:Y:S02]  /*11c0*/  UIMAD.WIDE.U32 UR10, UR5, UR15, URZ ;  /* 0x0000000f050a72a5 */ /* 0x008fe4000f8e00ff */
[----:B--2---:R-:W-:-:S02]  /*11d0*/  UIMAD.WIDE.U32 UR22, UR6, UR12, URZ ;  /* 0x0000000c061672a5 */ /* 0x004fc4000f8e00ff */
[----:B----4-:R-:W-:Y:S02]  /*11e0*/  UISETP.NE.AND UP1, UPT, UR27, 0x1, UPT ;  /* 0x000000011b00788c */ /* 0x010fe4000bf25270 */
[----:B------:R-:W-:Y:S01]  /*11f0*/  UISETP.NE.AND UP2, UPT, UR21, 0x1, UPT ;  /* 0x000000011500788c */ /* 0x000fe2000bf45270 */
[----:B------:R-:W-:Y:S02]  /*1200*/  UMOV UR10, UR11 ;  /* 0x0000000b000a7c82 */ /* 0x000fe40008000000 */
[----:B------:R-:W-:Y:S01]  /*1210*/  UMOV UR22, UR23 ;  /* 0x0000001700167c82 */ /* 0x000fe20008000000 */
[----:B------:R-:W-:Y:S02]  /*1220*/  @UP0 USHF.R.U32.HI UR5, URZ, UR4, UR10 ;  /* 0x00000004ff050299 */ /* 0x000fe4000801160a */
[----:B------:R-:W-:Y:S02]  /*1230*/  UIMAD.WIDE.U32 UR24, UR20, UR15, URZ ;  /* 0x0000000f141872a5 */ /* 0x000fe4000f8e00ff */
[----:B------:R-:W-:-:S02]  /*1240*/  UIMAD.WIDE.U32 UR10, UR5, UR8, URZ ;  /* 0x00000008050a72a5 */ /* 0x000fc4000f8e00ff */
[----:B------:R-:W-:Y:S02]  /*1250*/  @UP1 USHF.R.U32.HI UR6, URZ, UR13, UR22 ;  /* 0x0000000dff061299 */ /* 0x000fe40008011616 */
[----:B------:R-:W-:Y:S02]  /*1260*/  UIMAD.WIDE.U32 UR18, UR16, UR12, URZ ;  /* 0x0000000c101272a5 */ /* 0x000fe4000f8e00ff */
[----:B------:R-:W-:Y:S01]  /*1270*/  UIMAD.WIDE.U32 UR22, UR6, UR8, URZ ;  /* 0x00000008061672a5 */ /* 0x000fe2000f8e00ff */
[----:B------:R-:W-:Y:S01]  /*1280*/  UMOV UR24, UR25 ;  /* 0x0000001900187c82 */ /* 0x000fe20008000000 */
[----:B------:R-:W-:Y:S01]  /*1290*/  UMOV UR10, UR11 ;  /* 0x0000000b000a7c82 */ /* 0x000fe20008000000 */
[----:B------:R-:W-:Y:S02]  /*12a0*/  USHF.R.U32.HI UR24, URZ, UR4, UR24 ;  /* 0x00000004ff187299 */ /* 0x000fe40008011618 */
[----:B------:R-:W-:Y:S02]  /*12b0*/  @UP2 USHF.R.U32.HI UR5, URZ, UR9, UR10 ;  /* 0x00000009ff052299 */ /* 0x000fe4000801160a */
[----:B------:R-:W-:Y:S01]  /*12c0*/  UMOV UR7, UR23 ;  /* 0x0000001700077c82 */ /* 0x000fe20008000000 */
[----:B------:R-:W-:Y:S01]  /*12d0*/  UMOV UR18, UR19 ;  /* 0x0000001300127c82 */ /* 0x000fe20008000000 */
[----:B------:R-:W-:-:S02]  /*12e0*/  @UP2 USHF.R.U32.HI UR6, URZ, UR9, UR7 ;  /* 0x00000009ff062299 */ /* 0x000fc40008011607 */
[----:B------:R-:W-:Y:S02]  /*12f0*/  USHF.R.U32.HI UR13, URZ, UR13, UR18 ;  /* 0x0000000dff0d7299 */ /* 0x000fe40008011612 */
[----:B------:R-:W-:Y:S02]  /*1300*/  USEL UR4, UR20, UR24, !UP0 ;  /* 0x0000001814047287 */ /* 0x000fe4000c000000 */
[----:B------:R-:W-:Y:S02]  /*1310*/  UIMAD UR7, UR5, UR21, URZ ;  /* 0x00000015050772a4 */ /* 0x000fe4000f8e02ff */
[----:B------:R-:W-:Y:S02]  /*1320*/  USEL UR5, UR16, UR13, !UP1 ;  /* 0x0000000d10057287 */ /* 0x000fe4000c800000 */
[----:B------:R-:W-:Y:S02]  /*1330*/  UIMAD UR12, UR6, UR21, URZ ;  /* 0x00000015060c72a4 */ /* 0x000fe4000f8e02ff */
[----:B------:R-:W-:-:S02]  /*1340*/  UISETP.GE.AND UP0, UPT, UR4, UR7, UPT ;  /* 0x000000070400728c */ /* 0x000fc4000bf06270 */
[----:B------:R-:W-:Y:S02]  /*1350*/  UIMAD.WIDE.U32 UR10, UR4, UR8, URZ ;  /* 0x00000008040a72a5 */ /* 0x000fe4000f8e00ff */
[----:B------:R-:W-:Y:S02]  /*1360*/  UISETP.GE.OR UP0, UPT, UR5, UR12, UP0 ;  /* 0x0000000c0500728c */ /* 0x000fe40008706670 */
[----:B------:R-:W-:Y:S02]  /*1370*/  UIMAD.WIDE.U32 UR12, UR5, UR8, URZ ;  /* 0x00000008050c72a5 */ /* 0x000fe4000f8e00ff */
[----:B------:R-:W-:Y:S01]  /*1380*/  UIADD3 UR10, UPT, UPT, -UR4, URZ, URZ ;  /* 0x000000ff040a7290 */ /* 0x000fe2000fffe1ff */
[----:B------:R-:W-:Y:S01]  /*1390*/  UMOV UR8, UR11 ;  /* 0x0000000b00087c82 */ /* 0x000fe20008000000 */
[----:B------:R-:W-:Y:S02]  /*13a0*/  UIADD3 UR11, UPT, UPT, -UR5, URZ, URZ ;  /* 0x000000ff050b7290 */ /* 0x000fe4000fffe1ff */
[----:B------:R-:W-:-:S03]  /*13b0*/  USHF.R.U32.HI UR8, URZ, UR9, UR8 ;  /* 0x00000009ff087299 */ /* 0x000fc60008011608 */
[----:B------:R-:W-:Y:S01]  /*13c0*/  @!UP0 UMOV UR7, UR13 ;  /* 0x0000000d00078c82 */ /* 0x000fe20008000000 */
[----:B------:R-:W-:Y:S02]  /*13d0*/  UIMAD UR20, UR14, UR10, UR20 ;  /* 0x0000000a0e1472a4 */ /* 0x000fe4000f8e0214 */
[----:B------:R-:W-:Y:S02]  /*13e0*/  USEL UR8, UR4, UR8, !UP2 ;  /* 0x0000000804087287 */ /* 0x000fe4000d000000 */
[----:B------:R-:W-:Y:S02]  /*13f0*/  @!UP0 USHF.R.U32.HI UR7, URZ, UR9, UR7 ;  /* 0x00000009ff078299 */ /* 0x000fe40008011607 */
[----:B------:R-:W-:Y:S02]  /*1400*/  UIADD3 UR9, UPT, UPT, -UR8, URZ, URZ ;  /* 0x000000ff08097290 */ /* 0x000fe4000fffe1ff */
[----:B------:R-:W-:Y:S02]  /*1410*/  @!UP0 USEL UR7, UR5, UR7, !UP2 ;  /* 0x0000000705078287 */ /* 0x000fe4000d000000 */
[----:B------:R-:W-:-:S02]  /*1420*/  UIMAD UR9, UR21, UR9, UR4 ;  /* 0x00000009150972a4 */ /* 0x000fc4000f8e0204 */
[----:B------:R-:W-:Y:S02]  /*1430*/  @!UP0 UIADD3 UR8, UPT, UPT, UR8, -UR7, URZ ;  /* 0x8000000708088290 */ /* 0x000fe4000fffe0ff */
[----:B------:R-:W-:Y:S02]  /*1440*/  @!UP0 UIMAD UR6, UR9, UR6, UR7 ;  /* 0x00000006090682a4 */ /* 0x000fe4000f8e0207 */
[----:B------:R-:W-:Y:S02]  /*1450*/  @!UP0 UIMAD UR4, UR8, UR21, UR5 ;  /* 0x00000015080482a4 */ /* 0x000fe4000f8e0205 */
[----:B------:R-:W-:Y:S02]  /*1460*/  UIMAD UR16, UR27, UR11, UR16 ;  /* 0x0000000b1b1072a4 */ /* 0x000fe4000f8e0210 */
[----:B------:R-:W-:Y:S01]  /*1470*/  UIMAD UR20, UR4, UR14, UR20 ;  /* 0x0000000e041472a4 */ /* 0x000fe2000f8e0214 */
[----:B------:R-:W-:Y:S02]  /*1480*/  @!UP0 UMOV UR5, UR6 ;  /* 0x0000000600058c82 */ /* 0x000fe40008000000 */
[----:B------:R-:W-:-:S12]  /*1490*/  UIMAD UR16, UR5, UR27, UR16 ;  /* 0x0000001b051072a4 */ /* 0x000fd8000f8e0210 */
.L_x_18:
[----:B------:R-:W-:Y:S02]  /*14a0*/  UISETP.NE.AND UP1, UPT, UR28, 0x1, UPT ;  /* 0x000000011c00788c */ /* 0x000fe4000bf25270 */
[----:B------:R-:W-:Y:S02]  /*14b0*/  UISETP.NE.AND UP0, UPT, UR17, 0x2, UPT ;  /* 0x000000021100788c */ /* 0x000fe4000bf05270 */
[----:B------:R-:W-:-:S05]  /*14c0*/  ULOP3.LUT UR23, UR26, 0x800, URZ, 0xc0, !UPT ;  /* 0x000008001a177892 */ /* 0x000fca000f8ec0ff */
[----:B------:R-:W-:Y:S07]  /*14d0*/  BRA.U UP1, `(.L_x_19) ;  /* 0x0000000101447547 */ /* 0x000fee000b800000 */
[----:B------:R-:W1:Y:S01]  /*14e0*/  LDCU.128 UR8, c[0x0][0xb10] ;  /* 0x00016200ff0877ac */ /* 0x000e620008000c00 */
[----:B------:R-:W2:Y:S01]  /*14f0*/  LDCU UR12, c[0x0][0xb0c] ;  /* 0x00016180ff0c77ac */ /* 0x000ea20008000800 */
[----:B------:R-:W3:Y:S01]  /*1500*/  LDCU UR13, c[0x0][0xb20] ;  /* 0x00016400ff0d77ac */ /* 0x000ee20008000800 */
[----:B-1----:R-:W-:Y:S02]  /*1510*/  UIMAD.WIDE.U32 UR6, UR16, UR8, URZ ;  /* 0x00000008100672a5 */ /* 0x002fe4000f8e00ff */
[----:B------:R-:W-:Y:S02]  /*1520*/  UIMAD.WIDE.U32 UR4, UR20, UR11, URZ ;  /* 0x0000000b140472a5 */ /* 0x000fe4000f8e00ff */
[----:B--2---:R-:W-:Y:S02]  /*1530*/  UISETP.NE.AND UP2, UPT, UR12, 0x1, UPT ;  /* 0x000000010c00788c */ /* 0x004fe4000bf45270 */
[----:B------:R-:W-:Y:S01]  /*1540*/  UISETP.NE.AND UP1, UPT, UR10, 0x1, UPT ;  /* 0x000000010a00788c */ /* 0x000fe2000bf25270 */
[----:B------:R-:W-:-:S02]  /*1550*/  UMOV UR6, UR7 ;  /* 0x0000000700067c82 */ /* 0x000fc40008000000 */
[----:B------:R-:W-:Y:S01]  /*1560*/  UMOV UR4, UR5 ;  /* 0x0000000500047c82 */ /* 0x000fe20008000000 */
[----:B------:R-:W-:Y:S02]  /*1570*/  USHF.R.U32.HI UR6, URZ, UR9, UR6 ;  /* 0x00000009ff067299 */ /* 0x000fe40008011606 */
[----:B---3--:R-:W-:Y:S02]  /*1580*/  USHF.R.U32.HI UR4, URZ, UR13, UR4 ;  /* 0x0000000dff047299 */ /* 0x008fe40008011604 */
[----:B------:R-:W-:Y:S02]  /*1590*/  USEL UR5, UR16, UR6, !UP2 ;  /* 0x0000000610057287 */ /* 0x000fe4000d000000 */
[----:B------:R-:W-:-:S04]  /*15a0*/  USEL UR4, UR20, UR4, !UP1 ;  /* 0x0000000414047287 */ /* 0x000fc8000c800000 */
[----:B------:R-:W-:Y:S02]  /*15b0*/  UIADD3 UR6, UPT, UPT, UR5, -UR4, URZ ;  /* 0x8000000405067290 */ /* 0x000fe4000fffe0ff */
[----:B------:R-:W-:Y:S02]  /*15c0*/  UIADD3 UR4, UPT, UPT, -UR5, UR4, URZ ;  /* 0x0000000405047290 */ /* 0x000fe4000fffe1ff */
[----:B------:R-:W-:Y:S02]  /*15d0*/  UIMAD UR20, UR6, UR10, UR20 ;  /* 0x0000000a061472a4 */ /* 0x000fe4000f8e0214 */
[----:B------:R-:W-:-:S12]  /*15e0*/  UIMAD UR16, UR4, UR12, UR16 ;  /* 0x0000000c041072a4 */ /* 0x000fd8000f8e0210 */
.L_x_19:
[----:B------:R-:W-:Y:S05]  /*15f0*/  BRA.U !UP5, `(.L_x_20) ;  /* 0x000000010d0c7547 */ /* 0x000fea000b800000 */
[----:B------:R-:W-:Y:S01]  /*1600*/  UCGABAR_WAIT ;  /* 0x0000000000007dc7 */ /* 0x000fe20008000000 */
[----:B------:R-:W-:Y:S01]  /*1610*/  CCTL.IVALL ;  /* 0x00000000ff00798f */ /* 0x000fe20002000000 */
[----:B------:R-:W-:Y:S05]  /*1620*/  BRA `(.L_x_21) ;  /* 0x0000000000047947 */ /* 0x000fea0003800000 */
.L_x_20:
[----:B------:R-:W-:Y:S06]  /*1630*/  BAR.SYNC.DEFER_BLOCKING 0x0 ;  /* 0x0000000000007b1d */ /* 0x000fec0000010000 */
.L_x_21:
[----:B------:R-:W-:Y:S05]  /*1640*/  BRA.U UP0, `(.L_x_22) ;  /* 0x0000001500207547 */ /* 0x000fea000b800000 */
[----:B------:R-:W1:Y:S01]  /*1650*/  LDCU UR6, c[0x0][0x38c] ;  /* 0x00007180ff0677ac */ /* 0x000e620008000800 */
[----:B------:R-:W-:Y:S01]  /*1660*/  PLOP3.LUT P1, PT, PT, PT, UP3, 0x80, 0x8 ;  /* 0x000000000008781c */ /* 0x000fe20003f2f038 */
[----:B------:R-:W-:Y:S01]  /*1670*/  IMAD.MOV.U32 R12, RZ, RZ, 0x1 ;  /* 0x00000001ff0c7424 */ /* 0x000fe200078e00ff */
[----:B------:R-:W-:Y:S01]  /*1680*/  ISETP.EQ.OR P2, PT, R0, RZ, P3 ;  /* 0x000000ff0000720c */ /* 0x000fe20001f42670 */
[----:B------:R-:W-:Y:S01]  /*1690*/  UISETP.NE.AND UP1, UPT, UR17, URZ, UPT ;  /* 0x000000ff1100728c */ /* 0x000fe2000bf25270 */
[----:B------:R-:W-:Y:S02]  /*16a0*/  PLOP3.LUT P1, PT, P1, PT, PT, 0x8, 0x80 ;  /* 0x000000000080781c */ /* 0x000fe40000f2e170 */
[----:B------:R-:W-:Y:S01]  /*16b0*/  CS2R R10, SRZ ;  /* 0x00000000000a7805 */ /* 0x000fe2000001ff00 */
[----:B------:R-:W-:Y:S01]  /*16c0*/  IMAD.MOV.U32 R9, RZ, RZ, RZ ;  /* 0x000000ffff097224 */ /* 0x000fe200078e00ff */
[----:B------:R-:W2:Y:S01]  /*16d0*/  LDCU UR43, c[0x0][0x370] ;  /* 0x00006e00ff2b77ac */ /* 0x000ea20008000800 */
[----:B------:R-:W-:Y:S01]  /*16e0*/  IMAD.MOV.U32 R8, RZ, RZ, 0x1 ;  /* 0x00000001ff087424 */ /* 0x000fe200078e00ff */
[----:B------:R-:W3:Y:S01]  /*16f0*/  LDCU.64 UR38, c[0x0][0x348] ;  /* 0x00006900ff2677ac */ /* 0x000ee20008000a00 */
[----:B------:R-:W-:-:S02]  /*1700*/  USHF.R.U32.HI UR48, URZ, 0x5, UR23 ;  /* 0x00000005ff307899 */ /* 0x000fc40008011617 */
[----:B-1----:R-:W-:Y:S02]  /*1710*/  UIADD3 UR5, UPT, UPT, UR6, 0x3f, URZ ;  /* 0x0000003f06057890 */ /* 0x002fe4000fffe0ff */
[----:B------:R-:W-:Y:S02]  /*1720*/  UIADD3 UR49, UPT, UPT, UR6, 0x7e, URZ ;  /* 0x0000007e06317890 */ /* 0x000fe4000fffe0ff */
[----:B------:R-:W-:Y:S01]  /*1730*/  USHF.R.S32.HI UR4, URZ, 0x1f, UR5 ;  /* 0x0000001fff047899 */ /* 0x000fe20008011405 */
[----:B------:R-:W1:Y:S03]  /*1740*/  LDCU UR41, c[0x0][0x374] ;  /* 0x00006e80ff2977ac */ /* 0x000e660008000800 */
[----:B------:R-:W-:Y:S02]  /*1750*/  ULEA.HI UR4, UR4, UR5, URZ, 0x6 ;  /* 0x0000000504047291 */ /* 0x000fe4000f8f30ff */
[----:B------:R-:W-:-:S02]  /*1760*/  USEL UR29, UR40, 0x2, UP1 ;  /* 0x00000002281d7887 */ /* 0x000fc40008800000 */
[----:B------:R-:W-:Y:S02]  /*1770*/  USHF.R.S32.HI UR45, URZ, 0x6, UR4 ;  /* 0x00000006ff2d7899 */ /* 0x000fe40008011404 */
[----:B------:R-:W-:Y:S02]  /*1780*/  UIADD3 UR4, UPT, UPT, UR6, -0x1, URZ ;  /* 0xffffffff06047890 */ /* 0x000fe4000fffe0ff */
[----:B------:R-:W-:Y:S02]  /*1790*/  UISETP.LT.U32.AND UP0, UPT, UR45, 0x4, UPT ;  /* 0x000000042d00788c */ /* 0x000fe4000bf01070 */
[----:B------:R-:W-:Y:S02]  /*17a0*/  UISETP.GE.U32.AND UP2, UPT, UR4, -0x7f, UPT ;  /* 0xffffff810400788c */ /* 0x000fe4000bf46070 */
[----:B------:R-:W-:Y:S01]  /*17b0*/  USEL UR44, UR45, 0x4, UP0 ;  /* 0x000000042d2c7887 */ /* 0x000fe20008000000 */
[----:B------:R-:W-:-:S03]  /*17c0*/  UMOV UR21, URZ ;  /* 0x000000ff00157c82 */ /* 0x000fc60008000000 */
[----:B------:R-:W-:Y:S02]  /*17d0*/  UIADD3 UR22, UPT, UPT, UR44, -0x1, URZ ;  /* 0xffffffff2c167890 */ /* 0x000fe4000fffe0ff */
[----:B------:R-:W-:-:S03]  /*17e0*/  UIADD3 UR46, UPT, UPT, UR45, -UR44, URZ ;  /* 0x8000002c2d2e7290 */ /* 0x000fc6000fffe0ff */
[----:B------:R-:W-:-:S04]  /*17f0*/  @UP2 UIADD3 UR22, UPT, UPT, UR44, URZ, URZ ;  /* 0x000000ff2c162290 */ /* 0x000fc8000fffe0ff */
[----:B-123--:R-:W-:-:S12]  /*1800*/  UIADD3 UR22, UPT, UPT, UR22, 0x1, URZ ;  /* 0x0000000116167890 */ /* 0x00efd8000fffe0ff */
.L_x_42:
[----:B------:R-:W-:Y:S01]  /*1810*/  UISETP.NE.AND UP0, UPT, UR47, URZ, UPT ;  /* 0x000000ff2f00728c */ /* 0x000fe2000bf05270 */
[----:B-1----:R-:W1:Y:S08]  /*1820*/  S2UR UR47, SR_CgaCtaId ;  /* 0x00000000002f79c3 */ /* 0x002e700000008800 */
[----:B------:R-:W-:Y:S05]  /*1830*/  BRA.U UP0, `(.L_x_23) ;  /* 0x0000000100347547 */ /* 0x000fea000b800000 */
[----:B------:R-:W2:Y:S01]  /*1840*/  S2R R0, SR_CgaCtaId ;  /* 0x0000000000007919 */ /* 0x000ea20000008800 */
[----:B------:R-:W-:Y:S02]  /*1850*/  MOV R3, 0x400 ;  /* 0x0000040000037802 */ /* 0x000fe40000000f00 */
[----:B------:R-:W-:Y:S02]  /*1860*/  SHF.L.U32 R2, R8, 0x1f, RZ ;  /* 0x0000001f08027819 */ /* 0x000fe400000006ff */
[----:B--2---:R-:W-:-:S05]  /*1870*/  LEA R0, R0, R3, 0x18 ;  /* 0x0000000300007211 */ /* 0x004fca00078ec0ff */
[----:B------:R-:W-:-:S04]  /*1880*/  IMAD R3, R9, 0x8, R0 ;  /* 0x0000000809037824 */ /* 0x000fc800078e0200 */
[----:B------:R-:W2:Y:S02]  /*1890*/  SYNCS.PHASECHK.TRANS64.TRYWAIT P0, [R3+URZ+0x100], R2 ;  /* 0x00010002030075a7 */ /* 0x000ea400080011ff */
[----:B--2---:R-:W-:Y:S05]  /*18a0*/  @!P0 BRA `(.L_x_24) ;  /* 0x00000070009c8947 */ /* 0x004fea0003800000 */
.L_x_138:
[----:B------:R-:W-:Y:S01]  /*18b0*/  VIADD R9, R9, 0x1 ;  /* 0x0000000109097836 */ /* 0x000fe20000000000 */
[----:B------:R2:W-:Y:S04]  /*18c0*/  SYNCS.ARRIVE.TRANS64.A1T0 RZ, [R3+URZ+0xf0], RZ ;  /* 0x0000f0ff03ff79a7 */ /* 0x0005e800081000ff */
[----:B------:R-:W-:-:S04]  /*18d0*/  ISETP.NE.AND P0, PT, R9, 0x2, PT ;  /* 0x000000020900780c */ /* 0x000fc80003f05270 */
[----:B------:R-:W-:Y:S02]  /*18e0*/  SEL R9, R9, RZ, P0 ;  /* 0x000000ff09097207 */ /* 0x000fe40000000000 */
[----:B--2---:R-:W-:-:S04]  /*18f0*/  SEL R3, RZ, 0x1, P0 ;  /* 0x00000001ff037807 */ /* 0x004fc80000000000 */
[----:B------:R-:W-:-:S07]  /*1900*/  LOP3.LUT R8, R8, R3, RZ, 0x3c, !PT ;  /* 0x0000000308087212 */ /* 0x000fce00078e3cff */
.L_x_23:
[----:B------:R-:W-:Y:S01]  /*1910*/  UMOV UR13, 0x400 ;  /* 0x00000400000d7882 */ /* 0x000fe20000000000 */
[----:B------:R-:W-:Y:S01]  /*1920*/  SHF.L.U32 R0, R12, 0x1f, RZ ;  /* 0x0000001f0c007819 */ /* 0x000fe200000006ff */
[----:B-1----:R-:W-:Y:S02]  /*1930*/  ULEA UR13, UR47, UR13, 0x18 ;  /* 0x0000000d2f0d7291 */ /* 0x002fe4000f8ec0ff */
[----:B------:R-:W-:Y:S02]  /*1940*/  UISETP.GE.U32.AND UP0, UPT, UR49, 0x7f, UPT ;  /* 0x0000007f3100788c */ /* 0x000fe4000bf06070 */
[----:B------:R-:W-:Y:S02]  /*1950*/  ULEA UR4, UR21, UR13, 0x3 ;  /* 0x0000000d15047291 */ /* 0x000fe4000f8e18ff */
[----:B------:R-:W-:Y:S02]  /*1960*/  USHF.L.U32 UR19, UR20, 0x6, URZ ;  /* 0x0000000614137899 */ /* 0x000fe400080006ff */
[----:B------:R-:W-:Y:S01]  /*1970*/  ULEA UR35, UR16, UR48, 0x7 ;  /* 0x0000003010237291 */ /* 0x000fe2000f8e38ff */
[----:B------:R-:W-:-:S04]  /*1980*/  UMOV UR14, URZ ;  /* 0x000000ff000e7c82 */ /* 0x000fc80008000000 */
[----:B------:R1:W2:Y:S01]  /*1990*/  SYNCS.PHASECHK.TRANS64.TRYWAIT P0, [UR4+0x20], R0 ;  /* 0x00002000ff0075a7 */ /* 0x0002a20008001104 */
[----:B------:R-:W-:Y:S06]  /*19a0*/  BRA.U !UP0, `(.L_x_25) ;  /* 0x0000000108f07547 */ /* 0x000fec000b800000 */
[----:B------:R-:W-:Y:S01]  /*19b0*/  UMOV UR15, URZ ;  /* 0x000000ff000f7c82 */ /* 0x000fe20008000000 */
[----:B------:R-:W-:-:S05]  /*19c0*/  UMOV UR4, UR21 ;  /* 0x0000001500047c82 */ /* 0x000fca0008000000 */
.L_x_31:
[----:B------:R-:W-:Y:S01]  /*19d0*/  ULEA UR33, UR4, UR13, 0x3 ;  /* 0x0000000d04217291 */ /* 0x000fe2000f8e18ff */
[----:B--2---:R-:W-:Y:S01]  /*19e0*/  @!P3 MOV R2, 0xc000 ;  /* 0x0000c0000002b802 */ /* 0x004fe20000000f00 */
[----:B--2-4-:R-:W-:Y:S10]  /*19f0*/  @P0 BRA `(.L_x_26) ;  /* 0x00000000000c0947 */ /* 0x014ff40003800000 */
[----:B------:R-:W-:-:S04]  /*1a00*/  SHF.L.U32 R3, R12, 0x1f, RZ ;  /* 0x0000001f0c037819 */ /* 0x000fc800000006ff */
[----:B------:R-:W2:Y:S02]  /*1a10*/  SYNCS.PHASECHK.TRANS64.TRYWAIT P0, [UR33+0x20], R3 ;  /* 0x00002003ff0075a7 */ /* 0x000ea40008001121 */
[----:B--2---:R-:W-:Y:S05]  /*1a20*/  @!P0 BRA `(.L_x_27) ;  /* 0x0000007000508947 */ /* 0x004fea0003800000 */
.L_x_26:
[----:B------:R2:W-:Y:S01]  /*1a30*/  @!P3 SYNCS.ARRIVE.TRANS64 RZ, [UR33], R2 ;  /* 0x00000002ffffb9a7 */ /* 0x0005e20008000021 */
[----:B------:R-:W-:-:S04]  /*1a40*/  ULOP3.LUT UR5, UR29, 0x2, URZ, 0xfc, !UPT ;  /* 0x000000021d057892 */ /* 0x000fc8000f8efcff */
[----:B------:R-:W-:-:S09]  /*1a50*/  UISETP.NE.AND UP0, UPT, UR5, 0x2, UPT ;  /* 0x000000020500788c */ /* 0x000fd2000bf05270 */
[----:B------:R-:W-:Y:S05]  /*1a60*/  BRA.U UP0, `(.L_x_28) ;  /* 0x0000000100047547 */ /* 0x000fea000b800000 */
[----:B------:R-:W-:Y:S05]  /*1a70*/  BPT.TRAP 0x1 ;  /* 0x000000040000795c */ /* 0x000fea0000300000 */
.L_x_28:
[----:B------:R-:W-:Y:S04]  /*1a80*/  BSSY.RECONVERGENT B0, `(.L_x_29) ;  /* 0x0000003000007945 */ /* 0x000fe80003800200 */
[----:B------:R-:W-:Y:S05]  /*1a90*/  @P2 BRA `(.L_x_30) ;  /* 0x0000000000042947 */ /* 0x000fea0003800000 */
[----:B------:R-:W-:Y:S05]  /*1aa0*/  BPT.TRAP 0x1 ;  /* 0x000000040000795c */ /* 0x000fea0000300000 */
.L_x_30:
[----:B------:R-:W-:Y:S05]  /*1ab0*/  BSYNC.RECONVERGENT B0 ;  /* 0x0000000000007941 */ /* 0x000fea0003800200 */
.L_x_29:
[----:B------:R-:W-:Y:S02]  /*1ac0*/  UIADD3 UR5, UPT, UPT, UR4, 0x1, URZ ;  /* 0x0000000104057890 */ /* 0x000fe4000fffe0ff */
[----:B------:R-:W-:Y:S02]  /*1ad0*/  ULEA UR24, UR4, UR23, 0xd ;  /* 0x0000001704187291 */ /* 0x000fe4000f8e68ff */
[----:B------:R-:W-:Y:S02]  /*1ae0*/  UISETP.NE.AND UP0, UPT, UR5, 0x4, UPT ;  /* 0x000000040500788c */ /* 0x000fe4000bf05270 */
[----:B------:R-:W-:Y:S02]  /*1af0*/  ULEA UR8, UR4, UR13, 0xe ;  /* 0x0000000d04087291 */ /* 0x000fe4000f8e70ff */
[----:B------:R-:W-:Y:S02]  /*1b00*/  USEL UR6, URZ, 0x1, UP0 ;  /* 0x00000001ff067887 */ /* 0x000fe40008000000 */
[----:B------:R-:W-:-:S02]  /*1b10*/  USEL UR21, UR5, URZ, UP0 ;  /* 0x000000ff05157287 */ /* 0x000fc40008000000 */
[----:B------:R-:W-:Y:S02]  /*1b20*/  UIADD3 UR4, UP0, UPT, UR38, 0x180, URZ ;  /* 0x0000018026047890 */ /* 0x000fe4000ff1e0ff */
[----:B------:R-:W-:Y:S01]  /*1b30*/  ULEA UR5, UR21, UR13, 0x3 ;  /* 0x0000000d15057291 */ /* 0x000fe2000f8e18ff */
[----:B------:R-:W-:Y:S01]  /*1b40*/  LOP3.LUT R12, R12, UR6, RZ, 0x3c, !PT ;  /* 0x000000060c0c7c12 */ /* 0x000fe2000f8e3cff */
[----:B------:R-:W-:Y:S02]  /*1b50*/  USHF.L.U32 UR34, UR15, 0x6, URZ ;  /* 0x000000060f227899 */ /* 0x000fe400080006ff */
[----:B------:R-:W-:Y:S01]  /*1b60*/  UIADD3 UR6, UP1, UPT, UR38, 0x80, URZ ;  /* 0x0000008026067890 */ /* 0x000fe2000ff3e0ff */
[----:B-1----:R-:W-:Y:S01]  /*1b70*/  SHF.L.U32 R0, R12, 0x1f, RZ ;  /* 0x0000001f0c007819 */ /* 0x002fe200000006ff */
[----:B------:R-:W-:Y:S02]  /*1b80*/  ULEA UR24, UR24, UR13, 0x2 ;  /* 0x0000000d18187291 */ /* 0x000fe4000f8e10ff */
[----:B------:R-:W-:Y:S01]  /*1b90*/  UIADD3 UR15, UPT, UPT, UR15, 0x1, URZ ;  /* 0x000000010f0f7890 */ /* 0x000fe2000fffe0ff */
[----:B------:R3:W4:Y:S01]  /*1ba0*/  SYNCS.PHASECHK.TRANS64.TRYWAIT P0, [UR5+0x20], R0 ;  /* 0x00002000ff0075a7 */ /* 0x0007220008001105 */
[----:B------:R-:W-:-:S02]  /*1bb0*/  UIADD3.X UR5, UPT, UPT, URZ, UR39, URZ, UP0, !UPT ;  /* 0x00000027ff057290 */ /* 0x000fc400087fe4ff */
[----:B------:R-:W-:Y:S02]  /*1bc0*/  UIADD3.X UR7, UPT, UPT, URZ, UR39, URZ, UP1, !UPT ;  /* 0x00000027ff077290 */ /* 0x000fe40008ffe4ff */
[----:B------:R-:W-:Y:S02]  /*1bd0*/  UIADD3 UR32, UPT, UPT, UR24, 0x8400, URZ ;  /* 0x0000840018207890 */ /* 0x000fe4000fffe0ff */
[----:B------:R-:W-:Y:S02]  /*1be0*/  UISETP.NE.AND UP0, UPT, UR15, UR22, UPT ;  /* 0x000000160f00728c */ /* 0x000fe4000bf05270 */
[----:B------:R-:W-:Y:S02]  /*1bf0*/  UIADD3 UR26, UPT, UPT, UR34, 0x20, URZ ;  /* 0x00000020221a7890 */ /* 0x000fe4000fffe0ff */
[----:B------:R-:W-:Y:S02]  /*1c00*/  UIADD3 UR24, UPT, UPT, UR24, 0xc400, URZ ;  /* 0x0000c40018187890 */ /* 0x000fe4000fffe0ff */
[----:B------:R-:W-:-:S02]  /*1c10*/  UIADD3 UR16, UPT, UPT, UR8, 0x28400, URZ ;  /* 0x0002840008107890 */ /* 0x000fc4000fffe0ff */
[----:B------:R-:W-:Y:S01]  /*1c20*/  UIADD3 UR8, UPT, UPT, UR8, 0x2a400, URZ ;  /* 0x0002a40008087890 */ /* 0x000fe2000fffe0ff */
[----:B------:R-:W-:Y:S01]  /*1c30*/  UMOV UR10, 0x30000 ;  /* 0x00030000000a7882 */ /* 0x000fe20000000000 */
[----:B------:R-:W-:Y:S01]  /*1c40*/  UMOV UR30, 0x0 ;  /* 0x00000000001e7882 */ /* 0x000fe20000000000 */
[----:B------:R-:W-:Y:S01]  /*1c50*/  UMOV UR31, 0x10000000 ;  /* 0x10000000001f7882 */ /* 0x000fe20000000000 */
[----:B------:R-:W-:Y:S01]  /*1c60*/  UMOV UR25, UR33 ;  /* 0x0000002100197c82 */ /* 0x000fe20008000000 */
[----:B------:R-:W-:Y:S01]  /*1c70*/  UMOV UR27, UR35 ;  /* 0x00000023001b7c82 */ /* 0x000fe20008000000 */
[----:B------:R-:W-:Y:S01]  /*1c80*/  UMOV UR28, UR36 ;  /* 0x00000024001c7c82 */ /* 0x000fe20008000000 */
[----:B------:R-:W-:Y:S01]  /*1c90*/  UTMALDG.3D.MULTICAST [UR32], [UR6], UR10, desc[UR30] ;  /* 0x00001e20060073b4 */ /* 0x000fe2000801180a */
[----:B------:R-:W-:Y:S01]  /*1ca0*/  UMOV UR17, UR33 ;  /* 0x0000002100117c82 */ /* 0x000fe20008000000 */
[----:B------:R-:W-:Y:S01]  /*1cb0*/  UMOV UR20, UR36 ;  /* 0x0000002400147c82 */ /* 0x000fe20008000000 */
[----:B------:R-:W-:Y:S01]  /*1cc0*/  UMOV UR18, UR34 ;  /* 0x0000002200127c82 */ /* 0x000fe20008000000 */
[----:B------:R-:W-:Y:S01]  /*1cd0*/  UMOV UR11, UR19 ;  /* 0x00000013000b7c82 */ /* 0x000fe20008000000 */
[----:B------:R-:W-:Y:S01]  /*1ce0*/  UMOV UR12, UR36 ;  /* 0x00000024000c7c82 */ /* 0x000fe20008000000 */
[----:B------:R-:W-:Y:S01]  /*1cf0*/  UMOV UR9, UR33 ;  /* 0x0000002100097c82 */ /* 0x000fe20008000000 */
[----:B------:R-:W-:Y:S01]  /*1d00*/  UMOV UR14, UR22 ;  /* 0x00000016000e7c82 */ /* 0x000fe20008000000 */
[----:B------:R1:W-:Y:S01]  /*1d10*/  UTMALDG.3D.MULTICAST [UR24], [UR6], UR10, desc[UR30] ;  /* 0x00001e18060073b4 */ /* 0x0003e2000801180a */
[----:B------:R-:W-:Y:S01]  /*1d20*/  UTMALDG.3D [UR16], [UR4], desc[UR30] ;  /* 0x00001e10040075b4 */ /* 0x000fe20008011000 */
[----:B-1----:R-:W-:-:S02]  /*1d30*/  UMOV UR10, UR26 ;  /* 0x0000001a000a7c82 */ /* 0x002fc40008000000 */
[----:B------:R1:W-:Y:S02]  /*1d40*/  UTMALDG.3D [UR8], [UR4], desc[UR30] ;  /* 0x00001e08040075b4 */ /* 0x0003e40008011000 */
[----:B-1----:R-:W-:Y:S01]  /*1d50*/  UMOV UR4, UR21 ;  /* 0x0000001500047c82 */ /* 0x002fe20008000000 */
[----:B---3--:R-:W-:Y:S05]  /*1d60*/  BRA.U UP0, `(.L_x_31) ;  /* 0xfffffffd00187547 */ /* 0x008fea000b83ffff */
.L_x_25:
[----:B------:R-:W-:Y:S01]  /*1d70*/  ULEA UR4, UR21, UR13, 0x3 ;  /* 0x0000000d15047291 */ /* 0x000fe2000f8e18ff */
[----:B-1----:R-:W-:Y:S01]  /*1d80*/  SHF.L.U32 R0, R12, 0x1f, RZ ;  /* 0x0000001f0c007819 */ /* 0x002fe200000006ff */
[----:B------:R-:W-:Y:S01]  /*1d90*/  @!P1 SYNCS.ARRIVE.TRANS64.A1T0 RZ, [UR13+0x88], RZ ;  /* 0x000088ffffff99a7 */ /* 0x000fe2000810000d */
[----:B------:R-:W-:-:S06]  /*1da0*/  UISETP.GT.AND UP0, UPT, UR45, UR44, UPT ;  /* 0x0000002c2d00728c */ /* 0x000fcc000bf04270 */
[----:B--2-4-:R1:W2:Y:S03]  /*1db0*/  SYNCS.PHASECHK.TRANS64.TRYWAIT P0, [UR4+0x20], R0 ;  /* 0x00002000ff0075a7 */ /* 0x0142a60008001104 */
[----:B------:R-:W-:Y:S05]  /*1dc0*/  BRA.U !UP0, `(.L_x_32) ;  /* 0x0000000108ec7547 */ /* 0x000fea000b800000 */
[----:B------:R-:W-:Y:S01]  /*1dd0*/  UIADD3 UR15, UPT, UPT, UR46, UR14, URZ ;  /* 0x0000000e2e0f7290 */ /* 0x000fe2000fffe0ff */
[----:B------:R-:W-:-:S11]  /*1de0*/  UMOV UR4, UR21 ;  /* 0x0000001500047c82 */ /* 0x000fd60008000000 */
.L_x_38:
[----:B------:R-:W-:Y:S01]  /*1df0*/  ULEA UR33, UR4, UR13, 0x3 ;  /* 0x0000000d04217291 */ /* 0x000fe2000f8e18ff */
[----:B--2---:R-:W-:Y:S01]  /*1e00*/  @!P3 MOV R2, 0xc000 ;  /* 0x0000c0000002b802 */ /* 0x004fe20000000f00 */
[----:B--2-4-:R-:W-:Y:S10]  /*1e10*/  @P0 BRA `(.L_x_33) ;  /* 0x00000000000c0947 */ /* 0x014ff40003800000 */
[----:B------:R-:W-:-:S04]  /*1e20*/  SHF.L.U32 R3, R12, 0x1f, RZ ;  /* 0x0000001f0c037819 */ /* 0x000fc800000006ff */
[----:B------:R-:W2:Y:S02]  /*1e30*/  SYNCS.PHASECHK.TRANS64.TRYWAIT P0, [UR33+0x20], R3 ;  /* 0x00002003ff0075a7 */ /* 0x000ea40008001121 */
[----:B--2---:R-:W-:Y:S05]  /*1e40*/  @!P0 BRA `(.L_x_34) ;  /* 0x0000006c00608947 */ /* 0x004fea0003800000 */
.L_x_33:
[----:B------:R2:W-:Y:S01]  /*1e50*/  @!P3 SYNCS.ARRIVE.TRANS64 RZ, [UR33], R2 ;  /* 0x00000002ffffb9a7 */ /* 0x0005e20008000021 */
[----:B------:R-:W-:-:S04]  /*1e60*/  ULOP3.LUT UR5, UR29, 0x2, URZ, 0xfc, !UPT ;  /* 0x000000021d057892 */ /* 0x000fc8000f8efcff */
[----:B------:R-:W-:-:S09]  /*1e70*/  UISETP.NE.AND UP0, UPT, UR5, 0x2, UPT ;  /* 0x000000020500788c */ /* 0x000fd2000bf05270 */
[----:B------:R-:W-:Y:S05]  /*1e80*/  BRA.U UP0, `(.L_x_35) ;  /* 0x0000000100047547 */ /* 0x000fea000b800000 */
[----:B------:R-:W-:Y:S05]  /*1e90*/  BPT.TRAP 0x1 ;  /* 0x000000040000795c */ /* 0x000fea0000300000 */
.L_x_35:
[----:B------:R-:W-:Y:S04]  /*1ea0*/  BSSY.RECONVERGENT B0, `(.L_x_36) ;  /* 0x0000003000007945 */ /* 0x000fe80003800200 */
[----:B------:R-:W-:Y:S05]  /*1eb0*/  @P2 BRA `(.L_x_37) ;  /* 0x0000000000042947 */ /* 0x000fea0003800000 */
[----:B------:R-:W-:Y:S05]  /*1ec0*/  BPT.TRAP 0x1 ;  /* 0x000000040000795c */ /* 0x000fea0000300000 */
.L_x_37:
[----:B------:R-:W-:Y:S05]  /*1ed0*/  BSYNC.RECONVERGENT B0 ;  /* 0x0000000000007941 */ /* 0x000fea0003800200 */
.L_x_36:
        /* <DEDUP_REMOVED lines=42> */
.L_x_32:
[C---:B------:R-:W-:Y:S01]  /*2180*/  LEA R3, R11.reuse, UR13, 0x3 ;  /* 0x0000000d0b037c11 */ /* 0x040fe2000f8e18ff */
[----:B------:R-:W-:Y:S01]  /*2190*/  NOP ;  /* 0x0000000000007918 */ /* 0x000fe20000000000 */
[----:B-1----:R-:W-:Y:S02]  /*21a0*/  SHF.L.U32 R0, R10, 0x1f, RZ ;  /* 0x0000001f0a007819 */ /* 0x002fe400000006ff */
[----:B------:R-:W-:Y:S02]  /*21b0*/  LEA R5, R11, UR13, 0x4 ;  /* 0x0000000d0b057c11 */ /* 0x000fe4000f8e20ff */
[----:B--2-4-:R-:W1:Y:S02]  /*21c0*/  SYNCS.PHASECHK.TRANS64.TRYWAIT P0, [R3+URZ+0x90], R0 ;  /* 0x00009000030075a7 */ /* 0x014e6400080011ff */
[----:B-1----:R-:W-:Y:S05]  /*21d0*/  @!P0 BRA `(.L_x_39) ;  /* 0x0000006800948947 */ /* 0x002fea0003800000 */
.L_x_141:
[----:B------:R-:W2:Y:S01]  /*21e0*/  LDS.128 R4, [R5+0x120] ;  /* 0x0001200005047984 */ /* 0x000ea20000000c00 */
[----:B------:R-:W-:Y:S01]  /*21f0*/  UISETP.GE.AND UP0, UPT, UR42, 0x1, UPT ;  /* 0x000000012a00788c */ /* 0x000fe2000bf06270 */
[----:B------:R-:W-:Y:S01]  /*2200*/  @!PT LDS RZ, [RZ] ;  /* 0x00000000fffff984 */ /* 0x000fe20000000800 */
[----:B------:R-:W-:Y:S01]  /*2210*/  @!PT LDS RZ, [RZ] ;  /* 0x00000000fffff984 */ /* 0x000fe20000000800 */
[----:B------:R-:W-:Y:S01]  /*2220*/  @!PT LDS RZ, [RZ] ;  /* 0x00000000fffff984 */ /* 0x000fe20000000800 */
[----:B------:R-:W-:Y:S01]  /*2230*/  @!PT LDS RZ, [RZ] ;  /* 0x00000000fffff984 */ /* 0x000fe20000000800 */
[----:B------:R3:W-:Y:S06]  /*2240*/  MEMBAR.ALL.CTA ;  /* 0x0000000000007992 */ /* 0x0007ec0000008000 */
[----:B---3--:R-:W3:Y:S01]  /*2250*/  FENCE.VIEW.ASYNC.S ;  /* 0x00000000000073c6 */ /* 0x008ee20000000000 */
[----:B--2---:R-:W-:-:S13]  /*2260*/  LOP3.LUT P0, RZ, R6, 0x1, RZ, 0xc0, !PT ;  /* 0x0000000106ff7812 */ /* 0x004fda000780c0ff */
[----:B---3--:R-:W-:Y:S01]  /*2270*/  VOTEU.ANY UP1, P0 ;  /* 0x0000000000ff7886 */ /* 0x008fe20000020100 */
[----:B------:R-:W-:-:S13]  /*2280*/  PLOP3.LUT P0, PT, PT, PT, UP1, 0x80, 0x8 ;  /* 0x000000000008781c */ /* 0x000fda0003f0f018 */
[----:B-1----:R-:W-:Y:S02]  /*2290*/  @P0 LOP3.LUT R0, R5, 0xffff, RZ, 0xc0, !PT ;  /* 0x0000ffff05000812 */ /* 0x002fe400078ec0ff */
[----:B------:R-:W-:Y:S02]  /*22a0*/  @P0 MOV R2, R4 ;  /* 0x0000000400020202 */ /* 0x000fe40000000f00 */
[----:B------:R-:W-:Y:S01]  /*22b0*/  @P0 R2UR UR5, R0 ;  /* 0x00000000000502ca */ /* 0x000fe200000e0000 */
[----:B------:R-:W-:Y:S01]  /*22c0*/  VIADD R0, R3, 0xa0 ;  /* 0x000000a003007836 */ /* 0x000fe20000000000 */
[----:B------:R-:W-:Y:S02]  /*22d0*/  @P0 SHF.R.U32.HI R4, RZ, 0x10, R5 ;  /* 0x00000010ff040819 */ /* 0x000fe40000011605 */
[----:B------:R-:W-:Y:S02]  /*22e0*/  @P0 R2UR UR6, R2 ;  /* 0x00000000020602ca */ /* 0x000fe400000e0000 */
[----:B------:R-:W-:-:S02]  /*22f0*/  PRMT R0, RZ, 0x654, R0 ;  /* 0x00000654ff007816 */ /* 0x000fc40000000000 */
[----:B------:R-:W-:Y:S02]  /*2300*/  @P0 R2UR UR4, R4 ;  /* 0x00000000040402ca */ /* 0x000fe400000e0000 */
[----:B------:R1:W-:Y:S03]  /*2310*/  SYNCS.ARRIVE.TRANS64.RED.A1T0 RZ, [R0+URZ], RZ ;  /* 0x000000ff00ff79a7 */ /* 0x0003e600081004ff */
[----:B------:R-:W-:-:S04]  /*2320*/  @UP1 UMOV UR37, UR5 ;  /* 0x0000000500251c82 */ /* 0x000fc80008000000 */
[----:B------:R-:W-:-:S04]  /*2330*/  @UP1 UMOV UR40, UR6 ;  /* 0x0000000600281c82 */ /* 0x000fc80008000000 */
[----:B------:R-:W-:Y:S01]  /*2340*/  @UP1 UMOV UR36, UR4 ;  /* 0x0000000400241c82 */ /* 0x000fe20008000000 */
[----:B------:R-:W-:Y:S05]  /*2350*/  BRA.U !UP0, `(.L_x_40) ;  /* 0x0000000108d47547 */ /* 0x000fea000b800000 */
[----:B------:R-:W2:Y:S01]  /*2360*/  LDCU.128 UR16, c[0x0][0xb10] ;  /* 0x00016200ff1077ac */ /* 0x000ea20008000c00 */
[----:B------:R-:W3:Y:S01]  /*2370*/  LDCU UR12, c[0x0][0xb20] ;  /* 0x00016400ff0c77ac */ /* 0x000ee20008000800 */
[----:B------:R-:W4:Y:S01]  /*2380*/  LDCU UR20, c[0x0][0xb0c] ;  /* 0x00016180ff1477ac */ /* 0x000f220008000800 */
[----:B------:R-:W1:Y:S01]  /*2390*/  LDCU.64 UR8, c[0x0][0xb28] ;  /* 0x00016500ff0877ac */ /* 0x000e620008000a00 */
[----:B------:R-:W-:Y:S02]  /*23a0*/  UISETP.NE.AND UP3, UPT, UR42, 0x1, UPT ;  /* 0x000000012a00788c */ /* 0x000fe4000bf65270 */
[----:B--2---:R-:W-:Y:S02]  /*23b0*/  UIMAD.WIDE.U32 UR6, UR41, UR19, URZ ;  /* 0x00000013290672a5 */ /* 0x004fe4000f8e00ff */
[----:B------:R-:W-:Y:S02]  /*23c0*/  UIMAD.WIDE.U32 UR4, UR43, UR16, URZ ;  /* 0x000000102b0472a5 */ /* 0x000fe4000f8e00ff */
[----:B------:R-:W-:-:S02]  /*23d0*/  UISETP.NE.AND UP0, UPT, UR18, 0x1, UPT ;  /* 0x000000011200788c */ /* 0x000fc4000bf05270 */
[----:B------:R-:W-:Y:S01]  /*23e0*/  UIMAD.WIDE.U32 UR24, UR37, UR19, URZ ;  /* 0x00000013251872a5 */ /* 0x000fe2000f8e00ff */
[----:B------:R-:W-:Y:S02]  /*23f0*/  UMOV UR6, UR7 ;  /* 0x0000000700067c82 */ /* 0x000fe40008000000 */
[----:B------:R-:W-:Y:S01]  /*2400*/  UMOV UR4, UR5 ;  /* 0x0000000500047c82 */ /* 0x000fe20008000000 */
[----:B---3--:R-:W-:Y:S02]  /*2410*/  USHF.R.U32.HI UR6, URZ, UR12, UR6 ;  /* 0x0000000cff067299 */ /* 0x008fe40008011606 */
[----:B----4-:R-:W-:Y:S02]  /*2420*/  UISETP.NE.AND UP2, UPT, UR20, 0x1, UPT ;  /* 0x000000011400788c */ /* 0x010fe4000bf45270 */
[----:B------:R-:W-:Y:S02]  /*2430*/  USHF.R.U32.HI UR4, URZ, UR17, UR4 ;  /* 0x00000011ff047299 */ /* 0x000fe40008011604 */
[----:B------:R-:W-:-:S02]  /*2440*/  USEL UR5, UR41, UR6, !UP0 ;  /* 0x0000000629057287 */ /* 0x000fc4000c000000 */
[----:B------:R-:W-:Y:S02]  /*2450*/  USEL UR6, UR43, UR4, !UP2 ;  /* 0x000000042b067287 */ /* 0x000fe4000d000000 */
[----:B-1----:R-:W-:Y:S01]  /*2460*/  UIMAD.WIDE.U32 UR10, UR5, UR8, URZ ;  /* 0x00000008050a72a5 */ /* 0x002fe2000f8e00ff */
[----:B------:R-:W-:Y:S01]  /*2470*/  UMOV UR4, UR25 ;  /* 0x0000001900047c82 */ /* 0x000fe20008000000 */
[----:B------:R-:W-:Y:S02]  /*2480*/  UIMAD.WIDE.U32 UR14, UR40, UR16, URZ ;  /* 0x00000010280e72a5 */ /* 0x000fe4000f8e00ff */
[----:B------:R-:W-:-:S03]  /*2490*/  UIMAD.WIDE.U32 UR24, UR6, UR8, URZ ;  /* 0x00000008061872a5 */ /* 0x000fc6000f8e00ff */
[----:B------:R-:W-:Y:S01]  /*24a0*/  UMOV UR10, UR11 ;  /* 0x0000000b000a7c82 */ /* 0x000fe20008000000 */
[----:B------:R-:W-:Y:S02]  /*24b0*/  USHF.R.U32.HI UR4, URZ, UR12, UR4 ;  /* 0x0000000cff047299 */ /* 0x000fe40008011604 */
[----:B------:R-:W-:Y:S01]  /*24c0*/  @UP3 USHF.R.U32.HI UR5, URZ, UR9, UR10 ;  /* 0x00000009ff053299 */ /* 0x000fe2000801160a */
[----:B------:R-:W-:Y:S01]  /*24d0*/  UMOV UR14, UR15 ;  /* 0x0000000f000e7c82 */ /* 0x000fe20008000000 */
[----:B------:R-:W-:Y:S01]  /*24e0*/  UMOV UR24, UR25 ;  /* 0x0000001900187c82 */ /* 0x000fe20008000000 */
[----:B------:R-:W-:Y:S02]  /*24f0*/  USHF.R.U32.HI UR17, URZ, UR17, UR14 ;  /* 0x00000011ff117299 */ /* 0x000fe4000801160e */
[----:B------:R-:W-:Y:S02]  /*2500*/  USEL UR4, UR37, UR4, !UP0 ;  /* 0x0000000425047287 */ /* 0x000fe4000c000000 */
[----:B------:R-:W-:-:S02]  /*2510*/  @UP3 USHF.R.U32.HI UR6, URZ, UR9, UR24 ;  /* 0x00000009ff063299 */ /* 0x000fc40008011618 */
[----:B------:R-:W-:Y:S02]  /*2520*/  UIMAD UR7, UR42, UR5, URZ ;  /* 0x000000052a0772a4 */ /* 0x000fe4000f8e02ff */
[----:B------:R-:W-:Y:S02]  /*2530*/  USEL UR5, UR40, UR17, !UP2 ;  /* 0x0000001128057287 */ /* 0x000fe4000d000000 */
[----:B------:R-:W-:Y:S02]  /*2540*/  UIMAD UR10, UR42, UR6, URZ ;  /* 0x000000062a0a72a4 */ /* 0x000fe4000f8e02ff */
[----:B------:R-:W-:Y:S02]  /*2550*/  UISETP.GE.AND UP0, UPT, UR4, UR7, UPT ;  /* 0x000000070400728c */ /* 0x000fe4000bf06270 */
[----:B------:R-:W-:Y:S02]  /*2560*/  UIMAD.WIDE.U32 UR14, UR4, UR8, URZ ;  /* 0x00000008040e72a5 */ /* 0x000fe4000f8e00ff */
[----:B------:R-:W-:-:S02]  /*2570*/  UISETP.GE.OR UP0, UPT, UR5, UR10, UP0 ;  /* 0x0000000a0500728c */ /* 0x000fc40008706670 */
        /* <DEDUP_REMOVED lines=19> */
.L_x_40:
[----:B------:R-:W2:Y:S02]  /*26b0*/  LDCU UR4, c[0x0][0xb30] ;  /* 0x00016600ff0477ac */ /* 0x000ea40008000800 */
[----:B--2---:R-:W-:-:S09]  /*26c0*/  UISETP.NE.AND UP0, UPT, UR4, 0x1, UPT ;  /* 0x000000010400788c */ /* 0x004fd2000bf05270 */
[----:B------:R-:W-:Y:S05]  /*26d0*/  BRA.U UP0, `(.L_x_41) ;  /* 0x0000000100447547 */ /* 0x000fea000b800000 */
[----:B------:R-:W2:Y:S01]  /*26e0*/  LDCU.128 UR8, c[0x0][0xb10] ;  /* 0x00016200ff0877ac */ /* 0x000ea20008000c00 */
[----:B------:R-:W3:Y:S01]  /*26f0*/  LDCU UR12, c[0x0][0xb0c] ;  /* 0x00016180ff0c77ac */ /* 0x000ee20008000800 */
[----:B------:R-:W4:Y:S01]  /*2700*/  LDCU UR14, c[0x0][0xb20] ;  /* 0x00016400ff0e77ac */ /* 0x000f220008000800 */
[----:B--2---:R-:W-:Y:S02]  /*2710*/  UIMAD.WIDE.U32 UR6, UR40, UR8, URZ ;  /* 0x00000008280672a5 */ /* 0x004fe4000f8e00ff */
[----:B------:R-:W-:Y:S02]  /*2720*/  UIMAD.WIDE.U32 UR4, UR37, UR11, URZ ;  /* 0x0000000b250472a5 */ /* 0x000fe4000f8e00ff */
[----:B---3--:R-:W-:Y:S02]  /*2730*/  UISETP.NE.AND UP2, UPT, UR12, 0x1, UPT ;  /* 0x000000010c00788c */ /* 0x008fe4000bf45270 */
[----:B------:R-:W-:Y:S01]  /*2740*/  UISETP.NE.AND UP0, UPT, UR10, 0x1, UPT ;  /* 0x000000010a00788c */ /* 0x000fe2000bf05270 */
[----:B------:R-:W-:-:S02]  /*2750*/  UMOV UR6, UR7 ;  /* 0x0000000700067c82 */ /* 0x000fc40008000000 */
[----:B------:R-:W-:Y:S01]  /*2760*/  UMOV UR4, UR5 ;  /* 0x0000000500047c82 */ /* 0x000fe20008000000 */
[----:B------:R-:W-:Y:S02]  /*2770*/  USHF.R.U32.HI UR9, URZ, UR9, UR6 ;  /* 0x00000009ff097299 */ /* 0x000fe40008011606 */
[----:B----4-:R-:W-:Y:S02]  /*2780*/  USHF.R.U32.HI UR4, URZ, UR14, UR4 ;  /* 0x0000000eff047299 */ /* 0x010fe40008011604 */
[----:B------:R-:W-:Y:S02]  /*2790*/  USEL UR5, UR40, UR9, !UP2 ;  /* 0x0000000928057287 */ /* 0x000fe4000d000000 */
[----:B------:R-:W-:-:S04]  /*27a0*/  USEL UR4, UR37, UR4, !UP0 ;  /* 0x0000000425047287 */ /* 0x000fc8000c000000 */
[----:B------:R-:W-:Y:S02]  /*27b0*/  UIADD3 UR6, UPT, UPT, UR5, -UR4, URZ ;  /* 0x8000000405067290 */ /* 0x000fe4000fffe0ff */
[----:B------:R-:W-:Y:S02]  /*27c0*/  UIADD3 UR4, UPT, UPT, -UR5, UR4, URZ ;  /* 0x0000000405047290 */ /* 0x000fe4000fffe1ff */
[----:B------:R-:W-:Y:S02]  /*27d0*/  UIMAD UR37, UR6, UR10, UR37 ;  /* 0x0000000a062572a4 */ /* 0x000fe4000f8e0225 */
[----:B------:R-:W-:-:S12]  /*27e0*/  UIMAD UR40, UR4, UR12, UR40 ;  /* 0x0000000c042872a4 */ /* 0x000fd8000f8e0228 */
.L_x_41:
[----:B------:R-:W-:Y:S01]  /*27f0*/  VIADD R11, R11, 0x1 ;  /* 0x000000010b0b7836 */ /* 0x000fe20000000000 */
[----:B------:R-:W-:Y:S01]  /*2800*/  R2UR UR4, R58 ;  /* 0x000000003a0472ca */ /* 0x000fe200000e0000 */
[----:B------:R-:W-:Y:S01]  /*2810*/  UIADD3 UR20, UPT, UPT, UR37, UR63, URZ ;  /* 0x0000003f25147290 */ /* 0x000fe2000fffe0ff */
[----:B------:R-:W-:Y:S02]  /*2820*/  PLOP3.LUT P1, PT, PT, PT, PT, 0x80, 0x8 ;  /* 0x000000000008781c */ /* 0x000fe40003f2f070 */
[----:B------:R-:W-:-:S04]  /*2830*/  ISETP.NE.AND P0, PT, R11, 0x2, PT ;  /* 0x000000020b00780c */ /* 0x000fc80003f05270 */
[----:B------:R-:W-:Y:S02]  /*2840*/  SEL R3, RZ, 0x1, P0 ;  /* 0x00000001ff037807 */ /* 0x000fe40000000000 */
[----:B------:R-:W-:Y:S02]  /*2850*/  SEL R11, R11, RZ, P0 ;  /* 0x000000ff0b0b7207 */ /* 0x000fe40000000000 */
[----:B------:R-:W-:Y:S01]  /*2860*/  LOP3.LUT R10, R10, R3, RZ, 0x3c, !PT ;  /* 0x000000030a0a7212 */ /* 0x000fe200078e3cff */
[----:B------:R-:W-:Y:S01]  /*2870*/  UIADD3 UR16, UPT, UPT, UR40, UR4, URZ ;  /* 0x0000000428107290 */ /* 0x000fe2000fffe0ff */
[----:B------:R-:W-:Y:S11]  /*2880*/  BRA.U UP1, `(.L_x_42) ;  /* 0xffffffed01e07547 */ /* 0x000ff6000b83ffff */
[----:B------:R-:W-:Y:S01]  /*2890*/  UIADD3 UR13, UPT, UPT, UR13, 0x20, URZ ;  /* 0x000000200d0d7890 */ /* 0x000fe2000fffe0ff */
[----:B------:R-:W-:-:S03]  /*28a0*/  SHF.L.U32 R3, R12, 0x1f, RZ ;  /* 0x0000001f0c037819 */ /* 0x000fc600000006ff */
[----:B------:R-:W-:-:S09]  /*28b0*/  ULEA UR4, UR21, UR13, 0x3 ;  /* 0x0000000d15047291 */ /* 0x000fd2000f8e18ff */
[----:B------:R-:W2:Y:S02]  /*28c0*/  SYNCS.PHASECHK.TRANS64.TRYWAIT P0, [UR4], R3 ;  /* 0x00000003ff0075a7 */ /* 0x000ea40008001104 */
[----:B--2---:R-:W-:Y:S05]  /*28d0*/  @!P0 BRA `(.L_x_43) ;  /* 0x0000006000e88947 */ /* 0x004fea0003800000 */
.L_x_143:
[----:B------:R-:W-:-:S04]  /*28e0*/  UIADD3 UR4, UPT, UPT, UR21, 0x1, URZ ;  /* 0x0000000115047890 */ /* 0x000fc8000fffe0ff */
[----:B------:R-:W-:-:S04]  /*28f0*/  UISETP.NE.AND UP0, UPT, UR4, 0x4, UPT ;  /* 0x000000040400788c */ /* 0x000fc8000bf05270 */
[----:B------:R-:W-:Y:S02]  /*2900*/  USEL UR6, URZ, 0x1, UP0 ;  /* 0x00000001ff067887 */ /* 0x000fe40008000000 */
[----:B------:R-:W-:-:S04]  /*2910*/  USEL UR4, UR4, URZ, UP0 ;  /* 0x000000ff04047287 */ /* 0x000fc80008000000 */
[----:B------:R-:W-:Y:S01]  /*2920*/  ULEA UR5, UR4, UR13, 0x3 ;  /* 0x0000000d04057291 */ /* 0x000fe2000f8e18ff */
[----:B------:R-:W-:-:S04]  /*2930*/  LOP3.LUT R2, R12, UR6, RZ, 0x3c, !PT ;  /* 0x000000060c027c12 */ /* 0x000fc8000f8e3cff */
[----:B-1----:R-:W-:-:S04]  /*2940*/  SHF.L.U32 R3, R2, 0x1f, RZ ;  /* 0x0000001f02037819 */ /* 0x002fc800000006ff */
[----:B------:R-:W1:Y:S02]  /*2950*/  SYNCS.PHASECHK.TRANS64.TRYWAIT P0, [UR5], R3 ;  /* 0x00000003ff0075a7 */ /* 0x000e640008001105 */
[----:B-1----:R-:W-:Y:S05]  /*2960*/  @!P0 BRA `(.L_x_44) ;  /* 0x0000006000dc8947 */ /* 0x002fea0003800000 */
.L_x_145:
        /* <DEDUP_REMOVED lines=9> */
.L_x_147:
[----:B------:R-:W-:-:S04]  /*2a00*/  UIADD3 UR4, UPT, UPT, UR4, 0x1, URZ ;  /* 0x0000000104047890 */ /* 0x000fc8000fffe0ff */
[----:B------:R-:W-:-:S04]  /*2a10*/  UISETP.NE.AND UP0, UPT, UR4, 0x4, UPT ;  /* 0x000000040400788c */ /* 0x000fc8000bf05270 */
[----:B------:R-:W-:Y:S02]  /*2a20*/  USEL UR5, URZ, 0x1, UP0 ;  /* 0x00000001ff057887 */ /* 0x000fe40008000000 */
[----:B------:R-:W-:-:S04]  /*2a30*/  USEL UR4, UR4, URZ, UP0 ;  /* 0x000000ff04047287 */ /* 0x000fc80008000000 */
[----:B------:R-:W-:Y:S01]  /*2a40*/  ULEA UR4, UR4, UR13, 0x3 ;  /* 0x0000000d04047291 */ /* 0x000fe2000f8e18ff */
[----:B-1----:R-:W-:-:S04]  /*2a50*/  LOP3.LUT R3, R2, UR5, RZ, 0x3c, !PT ;  /* 0x0000000502037c12 */ /* 0x002fc8000f8e3cff */
[----:B------:R-:W-:Y:S01]  /*2a60*/  SHF.L.U32 R3, R3, 0x1f, RZ ;  /* 0x0000001f03037819 */ /* 0x000fe200000006ff */
[----:B------:R-:W-:-:S07]  /*2a70*/  IMAD.U32 R0, RZ, RZ, UR4 ;  /* 0x00000004ff007e24 */ /* 0x000fce000f8e00ff */
.L_x_46:
[----:B-1----:R1:W2:Y:S02]  /*2a80*/  SYNCS.PHASECHK.TRANS64.TRYWAIT P0, [R0+URZ], R3 ;  /* 0x00000003000075a7 */ /* 0x0022a400080011ff */
[----:B--2---:R-:W-:Y:S05]  /*2a90*/  @!P0 NANOSLEEP.SYNCS 0x989680 ;  /* 0x009896800000895d */ /* 0x004fea0003900000 */
[----:B------:R-:W2:Y:S02]  /*2aa0*/  @!P0 SYNCS.PHASECHK.TRANS64 P0, [R0+URZ], R3 ;  /* 0x00000003000085a7 */ /* 0x000ea400080010ff */
[----:B--2---:R-:W-:Y:S05]  /*2ab0*/  @P0 EXIT ;  /* 0x000000000000094d */ /* 0x004fea0003800000 */
[----:B------:R-:W-:Y:S05]  /*2ac0*/  BRA `(.L_x_46) ;  /* 0xfffffffc00ec7947 */ /* 0x000fea000383ffff */
.L_x_22:
[----:B------:R-:W-:-:S04]  /*2ad0*/  UISETP.NE.AND UP0, UPT, UR47, URZ, UPT ;  /* 0x000000ff2f00728c */ /* 0x000fc8000bf05270 */
[----:B------:R-:W-:-:S09]  /*2ae0*/  UISETP.NE.OR UP0, UPT, UR17, 0x1, UP0 ;  /* 0x000000011100788c */ /* 0x000fd20008705670 */
[----:B------:R-:W-:Y:S05]  /*2af0*/  BRA.U UP0, `(.L_x_47) ;  /* 0x0000000500487547 */ /* 0x000fea000b800000 */
[----:B------:R-:W-:Y:S01]  /*2b00*/  ISETP.GE.U32.AND P2, PT, R0, 0x2, PT ;  /* 0x000000020000780c */ /* 0x000fe20003f46070 */
[----:B------:R-:W-:Y:S01]  /*2b10*/  IMAD.MOV.U32 R12, RZ, RZ, 0x1 ;  /* 0x00000001ff0c7424 */ /* 0x000fe200078e00ff */
[----:B------:R-:W-:Y:S02]  /*2b20*/  CS2R R10, SRZ ;  /* 0x00000000000a7805 */ /* 0x000fe4000001ff00 */
[----:B------:R-:W-:Y:S01]  /*2b30*/  CS2R R8, SRZ ;  /* 0x0000000000087805 */ /* 0x000fe2000001ff00 */
[----:B------:R-:W-:Y:S01]  /*2b40*/  UMOV UR6, 0x400 ;  /* 0x0000040000067882 */ /* 0x000fe20000000000 */
[----:B------:R-:W-:Y:S01]  /*2b50*/  UMOV UR5, URZ ;  /* 0x000000ff00057c82 */ /* 0x000fe20008000000 */
[----:B------:R-:W-:-:S12]  /*2b60*/  ULEA UR6, UR47, UR6, 0x18 ;  /* 0x000000062f067291 */ /* 0x000fd8000f8ec0ff */
.L_x_51:
[----:B------:R-:W-:Y:S02]  /*2b70*/  LEA R2, R8, UR6, 0x3 ;  /* 0x0000000608027c11 */ /* 0x000fe4000f8e18ff */
[----:B------:R-:W-:-:S03]  /*2b80*/  SHF.L.U32 R5, R9, 0x1f, RZ ;  /* 0x0000001f09057819 */ /* 0x000fc600000006ff */
[----:B------:R-:W-:Y:S01]  /*2b90*/  VIADD R4, R2, 0x100 ;  /* 0x0000010002047836 */ /* 0x000fe20000000000 */
[----:B------:R-:W1:Y:S02]  /*2ba0*/  SYNCS.PHASECHK.TRANS64.TRYWAIT P0, [R2+URZ+0xf0], R5 ;  /* 0x0000f005020075a7 */ /* 0x000e6400080011ff */
[----:B-1----:R-:W-:Y:S05]  /*2bb0*/  @!P0 BRA `(.L_x_48) ;  /* 0x0000006000788947 */ /* 0x002fea0003800000 */
.L_x_148:
[----:B------:R-:W-:Y:S01]  /*2bc0*/  ULEA UR4, UR5, UR6, 0x3 ;  /* 0x0000000605047291 */ /* 0x000fe2000f8e18ff */
[----:B------:R-:W-:Y:S02]  /*2bd0*/  PRMT R4, RZ, 0x654, R4 ;  /* 0x00000654ff047816 */ /* 0x000fe40000000004 */
[----:B-1----:R-:W-:Y:S01]  /*2be0*/  SHF.L.U32 R5, R12, 0x1f, RZ ;  /* 0x0000001f0c057819 */ /* 0x002fe200000006ff */
[----:B------:R-:W-:Y:S01]  /*2bf0*/  UIADD3 UR7, UPT, UPT, UR4, 0x90, URZ ;  /* 0x0000009004077890 */ /* 0x000fe2000fffe0ff */
[----:B------:R1:W-:Y:S05]  /*2c00*/  SYNCS.ARRIVE.TRANS64.RED.A1T0 RZ, [R4+URZ], RZ ;  /* 0x000000ff04ff79a7 */ /* 0x0003ea00081004ff */
[----:B------:R-:W-:Y:S01]  /*2c10*/  IMAD.U32 R7, RZ, RZ, UR7 ;  /* 0x00000007ff077e24 */ /* 0x000fe2000f8e00ff */
[----:B------:R-:W2:Y:S04]  /*2c20*/  SYNCS.PHASECHK.TRANS64.TRYWAIT P0, [UR4+0xa0], R5 ;  /* 0x0000a005ff0075a7 */ /* 0x000ea80008001104 */
[----:B------:R-:W-:Y:S01]  /*2c30*/  PRMT R6, R0, 0x654, R7 ;  /* 0x0000065400067816 */ /* 0x000fe20000000007 */
[----:B-1----:R-:W-:Y:S01]  /*2c40*/  @!P2 IMAD.MOV.U32 R4, RZ, RZ, 0x10 ;  /* 0x00000010ff04a424 */ /* 0x002fe200078e00ff */
[----:B--2---:R-:W-:Y:S06]  /*2c50*/  @!P0 BRA `(.L_x_49) ;  /* 0x0000006000648947 */ /* 0x004fec0003800000 */
.L_x_150:
[----:B------:R-:W-:Y:S01]  /*2c60*/  ULEA UR8, UR5, UR6, 0x4 ;  /* 0x0000000605087291 */ /* 0x000fe2000f8e20ff */
[----:B------:R-:W-:Y:S01]  /*2c70*/  SEL R3, R6, R3, !P2 ;  /* 0x0000000306037207 */ /* 0x000fe20005000000 */
[----:B------:R-:W-:Y:S01]  /*2c80*/  UIADD3 UR9, UPT, UPT, UR4, 0x90, URZ ;  /* 0x0000009004097890 */ /* 0x000fe2000fffe0ff */
[----:B-1----:R-:W-:Y:S01]  /*2c90*/  LEA R2, R11, UR6, 0x3 ;  /* 0x000000060b027c11 */ /* 0x002fe2000f8e18ff */
[----:B------:R-:W-:Y:S01]  /*2ca0*/  UIADD3 UR8, UPT, UPT, UR8, 0x120, URZ ;  /* 0x0000012008087890 */ /* 0x000fe2000fffe0ff */
[----:B------:R-:W-:Y:S01]  /*2cb0*/  SHF.L.U32 R5, R10, 0x1f, RZ ;  /* 0x0000001f0a057819 */ /* 0x000fe200000006ff */
[----:B------:R1:W-:Y:S01]  /*2cc0*/  @!P2 SYNCS.ARRIVE.TRANS64.RED RZ, [R3+URZ], R4 ;  /* 0x0000000403ffa9a7 */ /* 0x0003e200080004ff */
[----:B------:R-:W-:Y:S01]  /*2cd0*/  UIADD3 UR4, UPT, UPT, UR5, 0x1, URZ ;  /* 0x0000000105047890 */ /* 0x000fe2000fffe0ff */
[----:B------:R-:W-:-:S03]  /*2ce0*/  VIADD R8, R8, 0x1 ;  /* 0x0000000108087836 */ /* 0x000fc60000000000 */
[----:B------:R-:W-:Y:S02]  /*2cf0*/  UISETP.NE.AND UP0, UPT, UR4, 0x2, UPT ;  /* 0x000000020400788c */ /* 0x000fe4000bf05270 */
[----:B------:R-:W-:Y:S06]  /*2d00*/  UGETNEXTWORKID.BROADCAST [UR8], [UR9] ;  /* 0x00000000080073ca */ /* 0x000fec0008000100 */
[----:B------:R-:W-:Y:S01]  /*2d10*/  USEL UR7, URZ, 0x1, UP0 ;  /* 0x00000001ff077887 */ /* 0x000fe20008000000 */
[----:B------:R-:W-:Y:S01]  /*2d20*/  ISETP.NE.AND P0, PT, R8, 0x2, PT ;  /* 0x000000020800780c */ /* 0x000fe20003f05270 */
[----:B------:R-:W-:Y:S01]  /*2d30*/  USEL UR5, UR4, URZ, UP0 ;  /* 0x000000ff04057287 */ /* 0x000fe20008000000 */
[----:B------:R-:W2:Y:S03]  /*2d40*/  SYNCS.PHASECHK.TRANS64.TRYWAIT P1, [R2+URZ+0x90], R5 ;  /* 0x00009005020075a7 */ /* 0x000ea600080211ff */
[----:B------:R-:W-:Y:S01]  /*2d50*/  LOP3.LUT R12, R12, UR7, RZ, 0x3c, !PT ;  /* 0x000000070c0c7c12 */ /* 0x000fe2000f8e3cff */
[----:B-12---:R-:W-:Y:S07]  /*2d60*/  @!P1 BRA `(.L_x_50) ;  /* 0x0000006000389947 */ /* 0x006fee0003800000 */
.L_x_151:
[C---:B------:R-:W-:Y:S01]  /*2d70*/  LEA R4, R11.reuse, UR6, 0x4 ;  /* 0x000000060b047c11 */ /* 0x040fe2000f8e20ff */
[----:B-1----:R-:W-:Y:S01]  /*2d80*/  VIADD R2, R2, 0xa0 ;  /* 0x000000a002027836 */ /* 0x002fe20000000000 */
[----:B------:R-:W-:Y:S01]  /*2d90*/  SEL R8, R8, RZ, P0 ;  /* 0x000000ff08087207 */ /* 0x000fe20000000000 */
[----:B------:R-:W-:-:S03]  /*2da0*/  VIADD R11, R11, 0x1 ;  /* 0x000000010b0b7836 */ /* 0x000fc60000000000 */
[----:B------:R-:W1:Y:S01]  /*2db0*/  LDS.128 R4, [R4+0x120] ;  /* 0x0001200004047984 */ /* 0x000e620000000c00 */
[----:B------:R-:W-:Y:S02]  /*2dc0*/  PRMT R2, RZ, 0x654, R2 ;  /* 0x00000654ff027816 */ /* 0x000fe40000000002 */
[C---:B------:R-:W-:Y:S01]  /*2dd0*/  ISETP.NE.AND P1, PT, R11.reuse, 0x2, PT ;  /* 0x000000020b00780c */ /* 0x040fe20003f25270 */
[----:B------:R-:W-:Y:S01]  /*2de0*/  @!PT LDS RZ, [RZ] ;  /* 0x00000000fffff984 */ /* 0x000fe20000000800 */
[----:B------:R-:W-:Y:S01]  /*2df0*/  @!PT LDS RZ, [RZ] ;  /* 0x00000000fffff984 */ /* 0x000fe20000000800 */
[----:B------:R-:W-:Y:S01]  /*2e00*/  @!PT LDS RZ, [RZ] ;  /* 0x00000000fffff984 */ /* 0x000fe20000000800 */
[----:B------:R-:W-:Y:S01]  /*2e10*/  @!PT LDS RZ, [RZ] ;  /* 0x00000000fffff984 */ /* 0x000fe20000000800 */
[----:B------:R2:W-:Y:S06]  /*2e20*/  MEMBAR.ALL.CTA ;  /* 0x0000000000007992 */ /* 0x0005ec0000008000 */
[----:B--2---:R-:W2:Y:S01]  /*2e30*/  FENCE.VIEW.ASYNC.S ;  /* 0x00000000000073c6 */ /* 0x004ea20000000000 */
[----:B------:R-:W-:Y:S01]  /*2e40*/  SEL R11, R11, RZ, P1 ;  /* 0x000000ff0b0b7207 */ /* 0x000fe20000800000 */
[----:B--2---:R2:W-:Y:S01]  /*2e50*/  SYNCS.ARRIVE.TRANS64.RED.A1T0 RZ, [R2+URZ], RZ ;  /* 0x000000ff02ff79a7 */ /* 0x0045e200081004ff */
[----:B-1----:R-:W-:-:S02]  /*2e60*/  LOP3.LUT P3, RZ, R6, 0x1, RZ, 0xc0, !PT ;  /* 0x0000000106ff7812 */ /* 0x002fc4000786c0ff */
[----:B------:R-:W-:-:S04]  /*2e70*/  SEL R5, RZ, 0x1, P1 ;  /* 0x00000001ff057807 */ /* 0x000fc80000800000 */
[----:B------:R-:W-:Y:S02]  /*2e80*/  LOP3.LUT R10, R10, R5, RZ, 0x3c, !PT ;  /* 0x000000050a0a7212 */ /* 0x000fe400078e3cff */
[----:B--2---:R-:W-:-:S04]  /*2e90*/  SEL R2, RZ, 0x1, P0 ;  /* 0x00000001ff027807 */ /* 0x004fc80000000000 */
[----:B------:R-:W-:Y:S01]  /*2ea0*/  LOP3.LUT R9, R9, R2, RZ, 0x3c, !PT ;  /* 0x0000000209097212 */ /* 0x000fe200078e3cff */
[----:B------:R-:W-:Y:S06]  /*2eb0*/  @P3 BRA `(.L_x_51) ;  /* 0xfffffffc002c3947 */ /* 0x000fec000383ffff */
[----:B------:R-:W-:Y:S01]  /*2ec0*/  ULEA UR4, UR5, UR6, 0x3 ;  /* 0x0000000605047291 */ /* 0x000fe2000f8e18ff */
[----:B------:R-:W-:-:S08]  /*2ed0*/  SHF.L.U32 R3, R12, 0x1f, RZ ;  /* 0x0000001f0c037819 */ /* 0x000fd000000006ff */
[----:B------:R-:W1:Y:S02]  /*2ee0*/  SYNCS.PHASECHK.TRANS64 P0, [UR4+0xa0], R3 ;  /* 0x0000a003ff0075a7 */ /* 0x000e640008001004 */
[----:B-1----:R-:W-:Y:S05]  /*2ef0*/  @P0 BRA `(.L_x_52) ;  /* 0x0000000000080947 */ /* 0x002fea0003800000 */
[----:B------:R-:W1:Y:S02]  /*2f00*/  SYNCS.PHASECHK.TRANS64.TRYWAIT P0, [UR4+0xa0], R3 ;  /* 0x0000a003ff0075a7 */ /* 0x000e640008001104 */
[----:B-1----:R-:W-:Y:S05]  /*2f10*/  @!P0 BRA `(.L_x_53) ;  /* 0x0000005c00e08947 */ /* 0x002fea0003800000 */
.L_x_52:
[----:B------:R-:W-:-:S04]  /*2f20*/  UIADD3 UR7, UPT, UPT, UR5, 0x1, URZ ;  /* 0x0000000105077890 */ /* 0x000fc8000fffe0ff */
[----:B------:R-:W-:-:S04]  /*2f30*/  UISETP.NE.AND UP0, UPT, UR7, 0x2, UPT ;  /* 0x000000020700788c */ /* 0x000fc8000bf05270 */
[----:B------:R-:W-:Y:S02]  /*2f40*/  USEL UR8, URZ, 0x1, UP0 ;  /* 0x00000001ff087887 */ /* 0x000fe40008000000 */
[----:B------:R-:W-:-:S04]  /*2f50*/  USEL UR7, UR7, URZ, UP0 ;  /* 0x000000ff07077287 */ /* 0x000fc80008000000 */
[----:B------:R-:W-:Y:S01]  /*2f60*/  ULEA UR7, UR7, UR6, 0x3 ;  /* 0x0000000607077291 */ /* 0x000fe2000f8e18ff */
[----:B-1----:R-:W-:-:S04]  /*2f70*/  LOP3.LUT R3, R12, UR8, RZ, 0x3c, !PT ;  /* 0x000000080c037c12 */ /* 0x002fc8000f8e3cff */
[----:B------:R-:W-:-:S04]  /*2f80*/  SHF.L.U32 R0, R3, 0x1f, RZ ;  /* 0x0000001f03007819 */ /* 0x000fc800000006ff */
[----:B------:R-:W1:Y:S02]  /*2f90*/  SYNCS.PHASECHK.TRANS64 P0, [UR7+0xa0], R0 ;  /* 0x0000a000ff0075a7 */ /* 0x000e640008001007 */
[----:B-1----:R-:W-:Y:S05]  /*2fa0*/  @P0 EXIT ;  /* 0x000000000000094d */ /* 0x002fea0003800000 */
[----:B------:R-:W-:Y:S02]  /*2fb0*/  SHF.L.U32 R3, R3, 0x1f, RZ ;  /* 0x0000001f03037819 */ /* 0x000fe400000006ff */
[----:B------:R-:W-:-:S07]  /*2fc0*/  MOV R0, UR7 ;  /* 0x0000000700007c02 */ /* 0x000fce0008000f00 */
.L_x_54:
[----:B-1----:R1:W2:Y:S02]  /*2fd0*/  SYNCS.PHASECHK.TRANS64.TRYWAIT P0, [R0+URZ+0xa0], R3 ;  /* 0x0000a003000075a7 */ /* 0x0022a400080011ff */
[----:B--2---:R-:W-:Y:S05]  /*2fe0*/  @!P0 NANOSLEEP.SYNCS 0x989680 ;  /* 0x009896800000895d */ /* 0x004fea0003900000 */
[----:B------:R-:W2:Y:S02]  /*2ff0*/  @!P0 SYNCS.PHASECHK.TRANS64 P0, [R0+URZ+0xa0], R3 ;  /* 0x0000a003000085a7 */ /* 0x000ea400080010ff */
[----:B--2---:R-:W-:Y:S05]  /*3000*/  @P0 EXIT ;  /* 0x000000000000094d */ /* 0x004fea0003800000 */
[----:B------:R-:W-:Y:S05]  /*3010*/  BRA `(.L_x_54) ;  /* 0xfffffffc00ec7947 */ /* 0x000fea000383ffff */
.L_x_47:
[----:B------:R-:W-:Y:S05]  /*3020*/  BRA.U UP4, `(.L_x_55) ;  /* 0x00000011042c7547 */ /* 0x000fea000b800000 */
[----:B------:R-:W-:Y:S01]  /*3030*/  UMOV UR4, 0x40 ;  /* 0x0000004000047882 */ /* 0x000fe20000000000 */
[----:B------:R-:W-:Y:S01]  /*3040*/  NOP ;  /* 0x0000000000007918 */ /* 0x000fe20000000000 */
[----:B------:R-:W-:Y:S01]  /*3050*/  ULEA UR5, UR47, UR4, 0x18 ;  /* 0x000000042f057291 */ /* 0x000fe2000f8ec0ff */
[----:B------:R-:W-:Y:S02]  /*3060*/  UMOV UR6, 0x400 ;  /* 0x0000040000067882 */ /* 0x000fe40000000000 */
[----:B------:R-:W-:-:S06]  /*3070*/  ULEA UR6, UR47, UR6, 0x18 ;  /* 0x000000062f067291 */ /* 0x000fcc000f8ec0ff */
[----:B------:R-:W1:Y:S02]  /*3080*/  LDS.U8 R0, [UR5+0x1c] ;  /* 0x00001c05ff007984 */ /* 0x000e640008000000 */
[----:B-1----:R-:W-:-:S13]  /*3090*/  ISETP.NE.AND P0, PT, R0, RZ, PT ;  /* 0x000000ff0000720c */ /* 0x002fda0003f05270 */
[----:B------:R-:W-:Y:S05]  /*30a0*/  @P0 BRA `(.L_x_56) ;  /* 0x0000000000580947 */ /* 0x000fea0003800000 */
[----:B------:R-:W-:-:S13]  /*30b0*/  ELECT P0, URZ, PT ;  /* 0x0000000000ff782f */ /* 0x000fda0003800000 */
[----:B------:R-:W-:Y:S05]  /*30c0*/  @!P0 BRA `(.L_x_57) ;  /* 0x0000000000608947 */ /* 0x000fea0003800000 */
[----:B------:R-:W-:Y:S01]  /*30d0*/  UMOV UR4, 0x10 ;  /* 0x0000001000047882 */ /* 0x000fe20000000000 */
[----:B------:R-:W-:Y:S01]  /*30e0*/  HFMA2 R0, -RZ, RZ, 0, 5.9604644775390625e-08 ;  /* 0x00000001ff007431 */ /* 0x000fe200000001ff */
[----:B------:R-:W-:-:S03]  /*30f0*/  MOV R3, 0xffff ;  /* 0x0000ffff00037802 */ /* 0x000fc60000000f00 */
[----:B------:R-:W-:Y:S04]  /*3100*/  DEPBAR.LE SB1, 0x36 ;  /* 0x00009d800000791a */ /* 0x000fe80000000000 */
[----:B------:R-:W1:Y:S02]  /*3110*/  UTCATOMSWS.FIND_AND_SET.ALIGN UP0, UR4, UR4 ;  /* 0x00000004000475e3 */ /* 0x000e640008000800 */
[----:B-1----:R-:W-:Y:S01]  /*3120*/  MOV R4, UR4 ;  /* 0x0000000400047c02 */ /* 0x002fe20008000f00 */
[----:B------:R-:W-:Y:S06]  /*3130*/  BRA.U UP0, `(.L_x_58) ;  /* 0x0000000100187547 */ /* 0x000fec000b800000 */
.L_x_59:
[----:B------:R-:W-:Y:S05]  /*3140*/  NANOSLEEP 0x64 ;  /* 0x000000640000795d */ /* 0x000fea0003800000 */
[----:B------:R-:W-:-:S05]  /*3150*/  UMOV UR4, 0x10 ;  /* 0x0000001000047882 */ /* 0x000fca0000000000 */
[----:B------:R-:W-:Y:S04]  /*3160*/  DEPBAR.LE SB1, 0x36 ;  /* 0x00009d800000791a */ /* 0x000fe80000000000 */
[----:B------:R-:W1:Y:S02]  /*3170*/  UTCATOMSWS.FIND_AND_SET.ALIGN UP0, UR4, UR4 ;  /* 0x00000004000475e3 */ /* 0x000e640008000800 */
[----:B-1----:R-:W-:Y:S01]  /*3180*/  MOV R4, UR4 ;  /* 0x0000000400047c02 */ /* 0x002fe20008000f00 */
[----:B------:R-:W-:Y:S05]  /*3190*/  BRA.U !UP0, `(.L_x_59) ;  /* 0xfffffffd08e87547 */ /* 0x000fea000b83ffff */
.L_x_58:
[-C--:B------:R-:W-:Y:S02]  /*31a0*/  SHF.L.U32 R3, R3, R4.reuse, RZ ;  /* 0x0000000403037219 */ /* 0x080fe400000006ff */
[----:B------:R-:W-:Y:S01]  /*31b0*/  SHF.L.U32 R0, R0, R4, RZ ;  /* 0x0000000400007219 */ /* 0x000fe200000006ff */
[----:B------:R-:W-:Y:S02]  /*31c0*/  IMAD.SHL.U32 R4, R4, 0x20, RZ ;  /* 0x0000002004047824 */ /* 0x000fe400078e00ff */
[----:B------:R1:W-:Y:S04]  /*31d0*/  ATOMS.OR RZ, [UR5+0x14], R3 ;  /* 0x00001403ffff798c */ /* 0x0003e8000b000005 */
[----:B------:R1:W-:Y:S04]  /*31e0*/  ATOMS.OR RZ, [UR5+0x18], R0 ;  /* 0x00001800ffff798c */ /* 0x0003e8000b000005 */
[----:B------:R1:W-:Y:S01]  /*31f0*/  STS [UR6+0x140], R4 ;  /* 0x00014004ff007988 */ /* 0x0003e20008000806 */
[----:B------:R-:W-:Y:S05]  /*3200*/  BRA `(.L_x_57) ;  /* 0x0000000000107947 */ /* 0x000fea0003800000 */
.L_x_56:
[----:B------:R-:W-:Y:S02]  /*3210*/  MOV R0, 0xffffffff ;  /* 0xffffffff00007802 */ /* 0x000fe40000000f00 */
[----:B------:R-:W-:-:S03]  /*3220*/  MOV R4, 0x3250 ;  /* 0x0000325000047802 */ /* 0x000fc60000000f00 */
[----:B------:R1:W-:Y:S04]  /*3230*/  STS [UR6+0x140], R0 ;  /* 0x00014000ff007988 */ /* 0x0003e80008000806 */
[----:B-1---5:R-:W-:Y:S05]  /*3240*/  CALL.REL.NOINC `($__internal_1_$__cuda_sm10x_tcgen05_guardrail_trap_phase_invalid_during_alloc) ;  /* 0x00000064002c7944 */ /* 0x022fea0003c00000 */
.L_x_57:
[----:B------:R-:W-:Y:S05]  /*3250*/  WARPSYNC.ALL ;  /* 0x0000000000007948 */ /* 0x000fea0003800000 */
[----:B------:R-:W2:Y:S01]  /*3260*/  S2UR UR4, SR_CgaCtaId ;  /* 0x00000000000479c3 */ /* 0x000ea20000008800 */
[----:B------:R-:W-:Y:S01]  /*3270*/  UMOV UR41, 0x400 ;  /* 0x0000040000297882 */ /* 0x000fe20000000000 */
[----:B------:R-:W-:-:S06]  /*3280*/  NOP ;  /* 0x0000000000007918 */ /* 0x000fcc0000000000 */
[----:B------:R-:W-:Y:S06]  /*3290*/  BAR.ARV 0x6, 0xa0 ;  /* 0x0182800000007b1d */ /* 0x000fec0000002000 */
[----:B------:R-:W3:Y:S01]  /*32a0*/  LDCU UR6, c[0x0][0x38c] ;  /* 0x00007180ff0677ac */ /* 0x000ee20008000800 */
[----:B------:R-:W-:Y:S01]  /*32b0*/  LOP3.LUT R2, R2, 0xffff, RZ, 0xc0, !PT ;  /* 0x0000ffff02027812 */ /* 0x000fe200078ec0ff */
[----:B------:R-:W-:Y:S01]  /*32c0*/  IMAD.MOV.U32 R11, RZ, RZ, 0x1 ;  /* 0x00000001ff0b7424 */ /* 0x000fe200078e00ff */
[----:B------:R-:W-:Y:S01]  /*32d0*/  CS2R R8, SRZ ;  /* 0x0000000000087805 */ /* 0x000fe2000001ff00 */
[----:B------:R-:W4:Y:S01]  /*32e0*/  LDCU UR7, c[0x0][0x38c] ;  /* 0x00007180ff0777ac */ /* 0x000f220008000800 */
[----:B------:R-:W-:Y:S01]  /*32f0*/  R2UR UR42, R2 ;  /* 0x00000000022a72ca */ /* 0x000fe200000e0000 */
[----:B------:R-:W-:Y:S01]  /*3300*/  IMAD.MOV.U32 R10, RZ, RZ, RZ ;  /* 0x000000ffff0a7224 */ /* 0x000fe200078e00ff */
[----:B------:R-:W-:Y:S01]  /*3310*/  UMOV UR46, URZ ;  /* 0x000000ff002e7c82 */ /* 0x000fe20008000000 */
[----:B------:R-:W-:Y:S01]  /*3320*/  UMOV UR39, URZ ;  /* 0x000000ff00277c82 */ /* 0x000fe20008000000 */
[----:B--2---:R-:W-:Y:S01]  /*3330*/  ULEA UR41, UR4, UR41, 0x18 ;  /* 0x0000002904297291 */ /* 0x004fe2000f8ec0ff */
[----:B------:R-:W-:Y:S01]  /*3340*/  UMOV UR62, 0x0 ;  /* 0x00000000003e7882 */ /* 0x000fe20000000000 */
[----:B------:R-:W-:-:S02]  /*3350*/  UMOV UR63, 0x8100910 ;  /* 0x08100910003f7882 */ /* 0x000fc40000000000 */
[----:B------:R-:W-:Y:S02]  /*3360*/  UIADD3 UR5, UPT, UPT, UR41, 0x8400, URZ ;  /* 0x0000840029057890 */ /* 0x000fe4000fffe0ff */
[----:B------:R-:W-:Y:S02]  /*3370*/  UIADD3 UR4, UPT, UPT, UR41, 0x28400, URZ ;  /* 0x0002840029047890 */ /* 0x000fe4000fffe0ff */
[----:B---3--:R-:W-:Y:S01]  /*3380*/  UIADD3 UR6, UPT, UPT, UR6, 0x3f, URZ ;  /* 0x0000003f06067890 */ /* 0x008fe2000fffe0ff */
[----:B-1----:R-:W1:Y:S01]  /*3390*/  LDS R0, [UR41+0x140] ;  /* 0x00014029ff007984 */ /* 0x002e620008000800 */
[----:B------:R-:W-:Y:S02]  /*33a0*/  USHF.R.U32.HI UR5, URZ, 0x4, UR5 ;  /* 0x00000004ff057899 */ /* 0x000fe40008011605 */
[----:B------:R-:W-:Y:S02]  /*33b0*/  USHF.R.S32.HI UR47, URZ, 0x1f, UR6 ;  /* 0x0000001fff2f7899 */ /* 0x000fe40008011406 */
[----:B------:R-:W-:-:S02]  /*33c0*/  USHF.R.U32.HI UR4, URZ, 0x4, UR4 ;  /* 0x00000004ff047899 */ /* 0x000fc40008011604 */
[----:B------:R-:W-:Y:S02]  /*33d0*/  ULEA.HI UR47, UR47, UR6, URZ, 0x6 ;  /* 0x000000062f2f7291 */ /* 0x000fe4000f8f30ff */
[----:B------:R-:W-:Y:S02]  /*33e0*/  ULOP3.LUT UR5, UR5, 0x3fff, URZ, 0xc0, !UPT ;  /* 0x00003fff05057892 */ /* 0x000fe4000f8ec0ff */
[----:B------:R-:W-:Y:S02]  /*33f0*/  USHF.R.S32.HI UR47, URZ, 0x6, UR47 ;  /* 0x00000006ff2f7899 */ /* 0x000fe4000801142f */
[----:B------:R-:W-:Y:S02]  /*3400*/  ULOP3.LUT UR4, UR4, 0x3fff, URZ, 0xc0, !UPT ;  /* 0x00003fff04047892 */ /* 0x000fe4000f8ec0ff */
[----:B------:R-:W-:Y:S01]  /*3410*/  UISETP.LT.AND UP0, UPT, UR47, 0x1, UPT ;  /* 0x000000012f00788c */ /* 0x000fe2000bf01270 */
[----:B------:R-:W-:Y:S01]  /*3420*/  UMOV UR60, 0x0 ;  /* 0x00000000003c7882 */ /* 0x000fe20000000000 */
[----:B------:R-:W-:-:S02]  /*3430*/  UMOV UR61, 0x8100910 ;  /* 0x08100910003d7882 */ /* 0x000fc40000000000 */
[----:B------:R-:W-:Y:S01]  /*3440*/  USEL UR64, UR47, 0x1, !UP0 ;  /* 0x000000012f407887 */ /* 0x000fe2000c000000 */
[----:B------:R-:W-:Y:S01]  /*3450*/  UMOV UR58, 0x0 ;  /* 0x00000000003a7882 */ /* 0x000fe20000000000 */
[----:B------:R-:W-:Y:S01]  /*3460*/  UMOV UR59, 0x8100910 ;  /* 0x08100910003b7882 */ /* 0x000fe20000000000 */
[----:B------:R-:W-:Y:S01]  /*3470*/  UMOV UR56, 0x0 ;  /* 0x0000000000387882 */ /* 0x000fe20000000000 */
[----:B------:R-:W-:Y:S01]  /*3480*/  UMOV UR57, 0x8100910 ;  /* 0x0810091000397882 */ /* 0x000fe20000000000 */
[----:B------:R-:W-:Y:S01]  /*3490*/  UMOV UR54, 0x0 ;  /* 0x0000000000367882 */ /* 0x000fe20000000000 */
[----:B------:R-:W-:Y:S01]  /*34a0*/  UMOV UR55, 0x8100910 ;  /* 0x0810091000377882 */ /* 0x000fe20000000000 */
[----:B------:R-:W-:Y:S01]  /*34b0*/  UMOV UR52, 0x0 ;  /* 0x0000000000347882 */ /* 0x000fe20000000000 */
[----:B------:R-:W-:Y:S01]  /*34c0*/  UMOV UR53, 0x8100910 ;  /* 0x0810091000357882 */ /* 0x000fe20000000000 */
[----:B------:R-:W-:Y:S02]  /*34d0*/  ULOP3.LUT UR43, UR5, 0x10000, URZ, 0xfc, !UPT ;  /* 0x00010000052b7892 */ /* 0x000fe4000f8efcff */
[----:B------:R-:W-:-:S02]  /*34e0*/  ULOP3.LUT UR44, UR4, 0x10000, URZ, 0xfc, !UPT ;  /* 0x00010000042c7892 */ /* 0x000fc4000f8efcff */
[----:B------:R-:W-:Y:S02]  /*34f0*/  UIADD3 UR64, UPT, UPT, -UR64, URZ, URZ ;  /* 0x000000ff40407290 */ /* 0x000fe4000fffe1ff */
[----:B----4-:R-:W-:Y:S01]  /*3500*/  UISETP.GE.AND UP4, UPT, UR7, 0x1, UPT ;  /* 0x000000010700788c */ /* 0x010fe2000bf86270 */
[----:B------:R-:W-:Y:S01]  /*3510*/  UMOV UR50, 0x0 ;  /* 0x0000000000327882 */ /* 0x000fe20000000000 */
[----:B------:R-:W-:Y:S01]  /*3520*/  UMOV UR51, 0x8100910 ;  /* 0x0810091000337882 */ /* 0x000fe20000000000 */
[----:B------:R-:W-:Y:S01]  /*3530*/  UMOV UR48, 0x0 ;  /* 0x0000000000307882 */ /* 0x000fe20000000000 */
[----:B-1----:R-:W-:Y:S01]  /*3540*/  R2UR UR65, R0 ;  /* 0x00000000004172ca */ /* 0x002fe200000e0000 */
[----:B------:R-:W-:-:S14]  /*3550*/  UMOV UR49, 0x8100910 ;  /* 0x0810091000317882 */ /* 0x000fdc0000000000 */
.L_x_66:
[----:B------:R-:W-:Y:S02]  /*3560*/  LEA R0, R10, UR41, 0x3 ;  /* 0x000000290a007c11 */ /* 0x000fe4000f8e18ff */
[----:B------:R-:W-:Y:S02]  /*3570*/  SHF.L.U32 R5, R9, 0x1f, RZ ;  /* 0x0000001f09057819 */ /* 0x000fe400000006ff */
[----:B------:R-:W-:Y:S01]  /*3580*/  PLOP3.LUT P0, PT, PT, PT, UP4, 0x80, 0x8 ;  /* 0x000000000008781c */ /* 0x000fe20003f0f048 */
[----:B------:R-:W-:Y:S01]  /*3590*/  VIADD R3, R0, 0xa0 ;  /* 0x000000a000037836 */ /* 0x000fe20000000000 */
[----:B-1----:R-:W1:Y:S02]  /*35a0*/  SYNCS.PHASECHK.TRANS64.TRYWAIT P1, [R0+URZ+0x90], R5 ;  /* 0x00009005000075a7 */ /* 0x002e6400080211ff */
[----:B-1-3--:R-:W-:Y:S09]  /*35b0*/  @!P1 BRA `(.L_x_60) ;  /* 0x0000005800509947 */ /* 0x00aff20003800000 */
.L_x_153:
[----:B------:R-:W-:Y:S01]  /*35c0*/  LEA R4, R10, UR41, 0x4 ;  /* 0x000000290a047c11 */ /* 0x000fe2000f8e20ff */
[----:B------:R-:W-:Y:S01]  /*35d0*/  @UP4 ULEA UR4, UR39, UR41, 0x3 ;  /* 0x0000002927044291 */ /* 0x000fe2000f8e18ff */
[----:B------:R-:W-:Y:S01]  /*35e0*/  PLOP3.LUT P2, PT, PT, PT, PT, 0x80, 0x8 ;  /* 0x000000000008781c */ /* 0x000fe20003f4f070 */
[----:B------:R-:W-:Y:S01]  /*35f0*/  ULEA UR45, UR46, UR41, 0x3 ;  /* 0x000000292e2d7291 */ /* 0x000fe2000f8e18ff */
[----:B------:R-:W-:Y:S01]  /*3600*/  PRMT R3, RZ, 0x654, R3 ;  /* 0x00000654ff037816 */ /* 0x000fe20000000003 */
[----:B------:R-:W-:Y:S01]  /*3610*/  ULEA UR36, UR46, UR65, 0x6 ;  /* 0x000000412e247291 */ /* 0x000fe2000f8e30ff */
[----:B-1----:R-:W1:Y:S01]  /*3620*/  LDS.128 R4, [R4+0x120] ;  /* 0x0001200004047984 */ /* 0x002e620000000c00 */
[----:B------:R-:W-:Y:S02]  /*3630*/  @P0 SHF.L.U32 R2, R8, 0x1f, RZ ;  /* 0x0000001f08020819 */ /* 0x000fe400000006ff */
[----:B------:R-:W-:Y:S01]  /*3640*/  SHF.L.U32 R0, R11, 0x1f, RZ ;  /* 0x0000001f0b007819 */ /* 0x000fe200000006ff */
[----:B------:R-:W-:Y:S01]  /*3650*/  @!PT LDS RZ, [RZ] ;  /* 0x00000000fffff984 */ /* 0x000fe20000000800 */
[----:B------:R-:W-:Y:S01]  /*3660*/  @!PT LDS RZ, [RZ] ;  /* 0x00000000fffff984 */ /* 0x000fe20000000800 */
[----:B------:R-:W-:Y:S01]  /*3670*/  @!PT LDS RZ, [RZ] ;  /* 0x00000000fffff984 */ /* 0x000fe20000000800 */
[----:B------:R-:W-:Y:S01]  /*3680*/  @!PT LDS RZ, [RZ] ;  /* 0x00000000fffff984 */ /* 0x000fe20000000800 */
[----:B------:R2:W-:Y:S06]  /*3690*/  MEMBAR.ALL.CTA ;  /* 0x0000000000007992 */ /* 0x0005ec0000008000 */
[----:B--2---:R-:W2:Y:S02]  /*36a0*/  FENCE.VIEW.ASYNC.S ;  /* 0x00000000000073c6 */ /* 0x004ea40000000000 */
[----:B--2---:R2:W-:Y:S01]  /*36b0*/  SYNCS.ARRIVE.TRANS64.RED.A1T0 RZ, [R3+URZ], RZ ;  /* 0x000000ff03ff79a7 */ /* 0x0045e200081004ff */
[----:B------:R2:W3:Y:S01]  /*36c0*/  @P0 SYNCS.PHASECHK.TRANS64.TRYWAIT P2, [UR4], R2 ;  /* 0x00000002ff0005a7 */ /* 0x0004e20008041104 */
[----:B-1----:R-:W-:Y:S01]  /*36d0*/  LOP3.LUT P1, RZ, R6, 0x1, RZ, 0xc0, !PT ;  /* 0x0000000106ff7812 */ /* 0x002fe2000782c0ff */
[----:B------:R-:W1:Y:S02]  /*36e0*/  SYNCS.PHASECHK.TRANS64.TRYWAIT P0, [UR45+0xd0], R0 ;  /* 0x0000d000ff0075a7 */ /* 0x000e64000800112d */
[----:B-123--:R-:W-:Y:S10]  /*36f0*/  @!P0 BRA `(.L_x_61) ;  /* 0x0000005800148947 */ /* 0x00eff40003800000 */
.L_x_155:
[----:B------:R-:W-:Y:S01]  /*3700*/  IADD3 R10, PT, PT, R10, 0x1, RZ ;  /* 0x000000010a0a7810 */ /* 0x000fe20007ffe0ff */
[----:B------:R-:W-:Y:S06]  /*3710*/  BRA.U !UP4, `(.L_x_62) ;  /* 0x000000050c107547 */ /* 0x000fec000b800000 */
[----:B------:R-:W-:Y:S01]  /*3720*/  UPLOP3.LUT UP2, UPT, UPT, UPT, UPT, 0x40, 0x4 ;  /* 0x000000000004789c */ /* 0x000fe20003f4e870 */
[----:B------:R-:W-:Y:S01]  /*3730*/  UMOV UR38, UR64 ;  /* 0x0000004000267c82 */ /* 0x000fe20008000000 */
[----:B------:R-:W-:Y:S01]  /*3740*/  UMOV UR37, UR47 ;  /* 0x0000002f00257c82 */ /* 0x000fe20008000000 */
[----:B------:R-:W-:-:S08]  /*3750*/  UMOV UR5, UR39 ;  /* 0x0000002700057c82 */ /* 0x000fd00008000000 */
.L_x_65:
[----:B------:R-:W-:Y:S02]  /*3760*/  UIADD3 UR38, UPT, UPT, UR38, 0x1, URZ ;  /* 0x0000000126267890 */ /* 0x000fe4000fffe0ff */
[----:B------:R-:W-:Y:S02]  /*3770*/  ULEA UR7, UR5, UR41, 0x3 ;  /* 0x0000002905077291 */ /* 0x000fe4000f8e18ff */
[----:B------:R-:W-:Y:S01]  /*3780*/  UISETP.NE.AND UP3, UPT, UR38, URZ, UPT ;  /* 0x000000ff2600728c */ /* 0x000fe2000bf65270 */
[----:B--23--:R-:W-:Y:S10]  /*3790*/  @P2 BRA `(.L_x_63) ;  /* 0x00000000000c2947 */ /* 0x00cff40003800000 */
[----:B-1----:R-:W-:Y:S04]  /*37a0*/  SHF.L.U32 R3, R8, 0x1f, RZ ;  /* 0x0000001f08037819 */ /* 0x002fe800000006ff */
[----:B------:R-:W1:Y:S02]  /*37b0*/  SYNCS.PHASECHK.TRANS64.TRYWAIT P0, [UR7], R3 ;  /* 0x00000003ff0075a7 */ /* 0x000e640008001107 */
[----:B-1----:R-:W-:Y:S05]  /*37c0*/  @!P0 BRA `(.L_x_64) ;  /* 0x0000005400f88947 */ /* 0x002fea0003800000 */
.L_x_63:
[----:B------:R-:W-:Y:S01]  /*37d0*/  UISETP.NE.AND UP0, UPT, UR37, 0x1, UPT ;  /* 0x000000012500788c */ /* 0x000fe2000bf05270 */
[----:B------:R-:W-:Y:S01]  /*37e0*/  PLOP3.LUT P2, PT, PT, PT, PT, 0x80, 0x8 ;  /* 0x000000000008781c */ /* 0x000fe20003f4f070 */
[----:B------:R-:W-:Y:S02]  /*37f0*/  UIADD3 UR4, UPT, UPT, UR5, 0x1, URZ ;  /* 0x0000000105047890 */ /* 0x000fe4000fffe0ff */
[----:B------:R-:W-:Y:S02]  /*3800*/  UIADD3 UR40, UPT, UPT, UR7, 0x20, URZ ;  /* 0x0000002007287890 */ /* 0x000fe4000fffe0ff */
[----:B------:R-:W-:Y:S01]  /*3810*/  UISETP.NE.AND UP1, UPT, UR4, 0x4, UPT ;  /* 0x000000040400788c */ /* 0x000fe2000bf25270 */
[----:B------:R-:W-:Y:S01]  /*3820*/  PLOP3.LUT P0, PT, PT, PT, UP0, 0x80, 0x8 ;  /* 0x000000000008781c */ /* 0x000fe20003f0f008 */
[----:B------:R-:W-:Y:S02]  /*3830*/  UIADD3 UR37, UPT, UPT, UR37, -0x1, URZ ;  /* 0xffffffff25257890 */ /* 0x000fe4000fffe0ff */
[----:B------:R-:W-:Y:S02]  /*3840*/  USEL UR6, URZ, 0x1, UP1 ;  /* 0x00000001ff067887 */ /* 0x000fe40008800000 */
[----:B------:R-:W-:Y:S01]  /*3850*/  USEL UR39, UR4, URZ, UP1 ;  /* 0x000000ff04277287 */ /* 0x000fe20008800000 */
[----:B------:R-:W-:Y:S01]  /*3860*/  UMOV UR7, 0x40004040 ;  /* 0x4000404000077882 */ /* 0x000fe20000000000 */
[----:B------:R-:W-:Y:S02]  /*3870*/  UMOV UR35, 0x40004040 ;  /* 0x4000404000237882 */ /* 0x000fe40000000000 */
[----:B------:R-:W-:Y:S01]  /*3880*/  @UP0 ULEA UR4, UR39, UR41, 0x3 ;  /* 0x0000002927040291 */ /* 0x000fe2000f8e18ff */
[----:B------:R-:W-:Y:S01]  /*3890*/  LOP3.LUT R8, R8, UR6, RZ, 0x3c, !PT ;  /* 0x0000000608087c12 */ /* 0x000fe2000f8e3cff */
[----:B------:R-:W-:Y:S01]  /*38a0*/  ULEA UR6, UR5, UR44, 0xa ;  /* 0x0000002c05067291 */ /* 0x000fe2000f8e50ff */
[----:B------:R-:W-:Y:S02]  /*38b0*/  UMOV UR33, 0x40004040 ;  /* 0x4000404000217882 */ /* 0x000fe40000000000 */
[----:B-1----:R-:W-:Y:S01]  /*38c0*/  @P0 SHF.L.U32 R0, R8, 0x1f, RZ ;  /* 0x0000001f08000819 */ /* 0x002fe200000006ff */
[----:B------:R-:W-:Y:S02]  /*38d0*/  UIADD3 UR34, UPT, UPT, UR6, 0x2, URZ ;  /* 0x0000000206227890 */ /* 0x000fe4000fffe0ff */
[----:B------:R-:W-:Y:S01]  /*38e0*/  UIADD3 UR30, UPT, UPT, UR6, 0x4, URZ ;  /* 0x00000004061e7890 */ /* 0x000fe2000fffe0ff */
[----:B------:R2:W3:Y:S01]  /*38f0*/  @P0 SYNCS.PHASECHK.TRANS64.TRYWAIT P2, [UR4], R0 ;  /* 0x00000000ff0005a7 */ /* 0x0004e20008041104 */
[----:B------:R-:W-:Y:S02]  /*3900*/  ULEA UR4, UR5, UR43, 0xb ;  /* 0x0000002b05047291 */ /* 0x000fe4000f8e58ff */
[----:B------:R-:W-:Y:S02]  /*3910*/  UIADD3 UR26, UPT, UPT, UR6, 0x6, URZ ;  /* 0x00000006061a7890 */ /* 0x000fe4000fffe0ff */
        /* <DEDUP_REMOVED lines=10> */
[----:B------:R-:W-:Y:S01]  /*39c0*/  UIADD3 UR8, UPT, UPT, UR4, 0x406, URZ ;  /* 0x0000040604087890 */ /* 0x000fe2000fffe0ff */
[----:B------:R-:W-:Y:S01]  /*39d0*/  UMOV UR5, 0x40004040 ;  /* 0x4000404000057882 */ /* 0x000fe20000000000 */
[----:B------:R-:W-:Y:S01]  /*39e0*/  UMOV UR31, 0x40004040 ;  /* 0x40004040001f7882 */ /* 0x000fe20000000000 */
[----:B------:R1:W-:Y:S01]  /*39f0*/  UTCHMMA gdesc[UR4], gdesc[UR6], tmem[UR36], tmem[UR62], idesc[UR63], UP2 ;  /* 0x00ff3e06040075ea */ /* 0x0003e20009000024 */
[----:B------:R-:W-:Y:S01]  /*3a00*/  UPLOP3.LUT UP2, UPT, UPT, UPT, UPT, 0x80, 0x8 ;  /* 0x000000000008789c */ /* 0x000fe20003f4f070 */
[----:B------:R2:W-:Y:S01]  /*3a10*/  UTCHMMA gdesc[UR32], gdesc[UR34], tmem[UR36], tmem[UR60], idesc[UR61], UPT ;  /* 0x00ff3c22200075ea */ /* 0x0005e2000b800024 */
[----:B------:R-:W-:Y:S01]  /*3a20*/  UMOV UR29, 0x40004040 ;  /* 0x40004040001d7882 */ /* 0x000fe20000000000 */
[----:B------:R-:W-:Y:S01]  /*3a30*/  UMOV UR27, 0x40004040 ;  /* 0x40004040001b7882 */ /* 0x000fe20000000000 */
        /* <DEDUP_REMOVED lines=12> */
[----:B------:R-:W-:Y:S01]  /*3b00*/  UMOV UR9, 0x40004040 ;  /* 0x4000404000097882 */ /* 0x000fe20000000000 */
[----:B------:R2:W-:Y:S01]  /*3b10*/  UTCHMMA gdesc[UR12], gdesc[UR14], tmem[UR36], tmem[UR50], idesc[UR51], UPT ;  /* 0x00ff320e0c0075ea */ /* 0x0005e2000b800024 */
[----:B------:R2:W-:Y:S01]  /*3b20*/  UTCHMMA gdesc[UR8], gdesc[UR10], tmem[UR36], tmem[UR48], idesc[UR49], UPT ;  /* 0x00ff300a080075ea */ /* 0x0005e2000b800024 */
[----:B------:R2:W-:Y:S01]  /*3b30*/  UTCBAR.MULTICAST [UR40], URZ, UR42 ;  /* 0x000000ff280073e9 */ /* 0x0005e2000800082a */
[----:B-1----:R-:W-:Y:S01]  /*3b40*/  UMOV UR5, UR39 ;  /* 0x0000002700057c82 */ /* 0x002fe20008000000 */
[----:B------:R-:W-:Y:S05]  /*3b50*/  BRA.U UP3, `(.L_x_65) ;  /* 0xfffffffd03007547 */ /* 0x000fea000b83ffff */
.L_x_62:
[----:B------:R-:W-:Y:S01]  /*3b60*/  UIADD3 UR4, UPT, UPT, UR46, 0x1, URZ ;  /* 0x000000012e047890 */ /* 0x000fe2000fffe0ff */
[C---:B------:R-:W-:Y:S01]  /*3b70*/  ISETP.NE.AND P0, PT, R10.reuse, 0x2, PT ;  /* 0x000000020a00780c */ /* 0x040fe20003f05270 */
[----:B------:R-:W-:Y:S02]  /*3b80*/  UIADD3 UR5, UPT, UPT, UR45, 0xb0, URZ ;  /* 0x000000b02d057890 */ /* 0x000fe4000fffe0ff */
[----:B------:R-:W-:Y:S01]  /*3b90*/  UISETP.NE.AND UP0, UPT, UR4, 0x4, UPT ;  /* 0x000000040400788c */ /* 0x000fe2000bf05270 */
[----:B-12---:R-:W-:Y:S02]  /*3ba0*/  SEL R0, RZ, 0x1, P0 ;  /* 0x00000001ff007807 */ /* 0x006fe40000000000 */
[----:B------:R-:W-:Y:S01]  /*3bb0*/  SEL R10, R10, RZ, P0 ;  /* 0x000000ff0a0a7207 */ /* 0x000fe20000000000 */
[----:B------:R-:W-:Y:S01]  /*3bc0*/  USEL UR6, URZ, 0x1, UP0 ;  /* 0x00000001ff067887 */ /* 0x000fe20008000000 */
[----:B------:R-:W-:Y:S01]  /*3bd0*/  LOP3.LUT R9, R9, R0, RZ, 0x3c, !PT ;  /* 0x0000000009097212 */ /* 0x000fe200078e3cff */
[----:B------:R-:W-:Y:S01]  /*3be0*/  USEL UR46, UR4, URZ, UP0 ;  /* 0x000000ff042e7287 */ /* 0x000fe20008000000 */
[----:B------:R1:W-:Y:S03]  /*3bf0*/  UTCBAR [UR5], URZ ;  /* 0x000000ff050073e9 */ /* 0x0003e600080000ff */
[----:B------:R-:W-:Y:S01]  /*3c00*/  LOP3.LUT R11, R11, UR6, RZ, 0x3c, !PT ;  /* 0x000000060b0b7c12 */ /* 0x000fe2000f8e3cff */
[----:B------:R-:W-:Y:S07]  /*3c10*/  @P1 BRA `(.L_x_66) ;  /* 0xfffffff800501947 */ /* 0x000fee000383ffff */
[----:B------:R-:W2:Y:S01]  /*3c20*/  S2UR UR8, SR_CgaCtaId ;  /* 0x00000000000879c3 */ /* 0x000ea20000008800 */
[----:B------:R-:W-:Y:S01]  /*3c30*/  ELECT P0, URZ, PT ;  /* 0x0000000000ff782f */ /* 0x000fe20003800000 */
[----:B------:R-:W-:Y:S01]  /*3c40*/  IMAD.MOV.U32 R0, RZ, RZ, 0x1 ;  /* 0x00000001ff007424 */ /* 0x000fe200078e00ff */
[----:B------:R-:W-:Y:S01]  /*3c50*/  UIADD3 UR41, UPT, UPT, UR41, 0xd0, URZ ;  /* 0x000000d029297890 */ /* 0x000fe2000fffe0ff */
[----:B------:R-:W-:Y:S01]  /*3c60*/  SHF.L.U32 R3, R11, 0x1f, RZ ;  /* 0x0000001f0b037819 */ /* 0x000fe200000006ff */
[----:B------:R-:W-:-:S03]  /*3c70*/  UMOV UR4, 0x40 ;  /* 0x0000004000047882 */ /* 0x000fc60000000000 */
[----:B------:R-:W-:Y:S01]  /*3c80*/  UVIRTCOUNT.DEALLOC.SMPOOL 0x80 ;  /* 0x000000800000784c */ /* 0x000fe20000000000 */
[----:B--2---:R-:W-:Y:S02]  /*3c90*/  ULEA UR8, UR8, UR4, 0x18 ;  /* 0x0000000408087291 */ /* 0x004fe4000f8ec0ff */
[----:B------:R-:W-:-:S07]  /*3ca0*/  ULEA UR4, UR46, UR41, 0x3 ;  /* 0x000000292e047291 */ /* 0x000fce000f8e18ff */
[----:B------:R2:W-:Y:S02]  /*3cb0*/  @P0 STS.U8 [UR8+0x1c], R0 ;  /* 0x00001c00ff000988 */ /* 0x0005e40008000008 */
[----:B------:R-:W4:Y:S02]  /*3cc0*/  SYNCS.PHASECHK.TRANS64.TRYWAIT P0, [UR4], R3 ;  /* 0x00000003ff0075a7 */ /* 0x000f240008001104 */
[----:B--2-4-:R-:W-:Y:S05]  /*3cd0*/  @!P0 BRA `(.L_x_67) ;  /* 0x0000005000cc8947 */ /* 0x014fea0003800000 */
.L_x_158:
[----:B------:R-:W-:-:S04]  /*3ce0*/  UIADD3 UR4, UPT, UPT, UR46, 0x1, URZ ;  /* 0x000000012e047890 */ /* 0x000fc8000fffe0ff */
[----:B------:R-:W-:-:S04]  /*3cf0*/  UISETP.NE.AND UP0, UPT, UR4, 0x4, UPT ;  /* 0x000000040400788c */ /* 0x000fc8000bf05270 */
[----:B------:R-:W-:Y:S02]  /*3d00*/  USEL UR6, URZ, 0x1, UP0 ;  /* 0x00000001ff067887 */ /* 0x000fe40008000000 */
[----:B------:R-:W-:-:S04]  /*3d10*/  USEL UR4, UR4, URZ, UP0 ;  /* 0x000000ff04047287 */ /* 0x000fc80008000000 */
[----:B-1----:R-:W-:Y:S01]  /*3d20*/  ULEA UR5, UR4, UR41, 0x3 ;  /* 0x0000002904057291 */ /* 0x002fe2000f8e18ff */
[----:B------:R-:W-:-:S04]  /*3d30*/  LOP3.LUT R2, R11, UR6, RZ, 0x3c, !PT ;  /* 0x000000060b027c12 */ /* 0x000fc8000f8e3cff */
[----:B--2---:R-:W-:-:S04]  /*3d40*/  SHF.L.U32 R3, R2, 0x1f, RZ ;  /* 0x0000001f02037819 */ /* 0x004fc800000006ff */
[----:B------:R-:W1:Y:S02]  /*3d50*/  SYNCS.PHASECHK.TRANS64.TRYWAIT P0, [UR5], R3 ;  /* 0x00000003ff0075a7 */ /* 0x000e640008001105 */
[----:B-1----:R-:W-:Y:S05]  /*3d60*/  @!P0 BRA `(.L_x_68) ;  /* 0x0000005000c08947 */ /* 0x002fea0003800000 */
.L_x_160:
        /* <DEDUP_REMOVED lines=9> */
.L_x_162:
[----:B------:R-:W-:-:S04]  /*3e00*/  UIADD3 UR4, UPT, UPT, UR4, 0x1, URZ ;  /* 0x0000000104047890 */ /* 0x000fc8000fffe0ff */
[----:B------:R-:W-:-:S04]  /*3e10*/  UISETP.NE.AND UP0, UPT, UR4, 0x4, UPT ;  /* 0x000000040400788c */ /* 0x000fc8000bf05270 */
[----:B------:R-:W-:Y:S02]  /*3e20*/  USEL UR5, URZ, 0x1, UP0 ;  /* 0x00000001ff057887 */ /* 0x000fe40008000000 */
[----:B------:R-:W-:-:S04]  /*3e30*/  USEL UR4, UR4, URZ, UP0 ;  /* 0x000000ff04047287 */ /* 0x000fc80008000000 */
[----:B------:R-:W-:Y:S01]  /*3e40*/  ULEA UR4, UR4, UR41, 0x3 ;  /* 0x0000002904047291 */ /* 0x000fe2000f8e18ff */
[----:B-1----:R-:W-:-:S04]  /*3e50*/  LOP3.LUT R3, R2, UR5, RZ, 0x3c, !PT ;  /* 0x0000000502037c12 */ /* 0x002fc8000f8e3cff */
[----:B------:R-:W-:-:S04]  /*3e60*/  SHF.L.U32 R3, R3, 0x1f, RZ ;  /* 0x0000001f03037819 */ /* 0x000fc800000006ff */
[----:B------:R-:W1:Y:S02]  /*3e70*/  SYNCS.PHASECHK.TRANS64.TRYWAIT P0, [UR4], R3 ;  /* 0x00000003ff0075a7 */ /* 0x000e640008001104 */
[----:B-1----:R-:W-:Y:S05]  /*3e80*/  @!P0 BRA `(.L_x_70) ;  /* 0x0000005000a88947 */ /* 0x002fea0003800000 */
.L_x_164:
[----:B------:R-:W-:Y:S01]  /*3e90*/  NOP ;  /* 0x0000000000007918 */ /* 0x000fe20000000000 */
[----:B-1----:R-:W1:Y:S01]  /*3ea0*/  LDS R0, [UR8+0x14] ;  /* 0x00001408ff007984 */ /* 0x002e620008000800 */
[----:B------:R-:W-:Y:S01]  /*3eb0*/  ULOP3.LUT UR4, UR65, 0xffff, URZ, 0xc0, !UPT ;  /* 0x0000ffff41047892 */ /* 0x000fe2000f8ec0ff */
[----:B------:R-:W-:Y:S01]  /*3ec0*/  UMOV UR5, 0xffff ;  /* 0x0000ffff00057882 */ /* 0x000fe20000000000 */
[----:B------:R-:W-:Y:S02]  /*3ed0*/  UMOV UR6, 0x1 ;  /* 0x0000000100067882 */ /* 0x000fe40000000000 */
[----:B------:R-:W-:-:S04]  /*3ee0*/  USHF.R.U32.HI UR4, URZ, 0x5, UR4 ;  /* 0x00000005ff047899 */ /* 0x000fc80008011604 */
[----:B------:R-:W-:Y:S02]  /*3ef0*/  USHF.L.U32 UR5, UR5, UR4, URZ ;  /* 0x0000000405057299 */ /* 0x000fe400080006ff */
[----:B------:R-:W-:-:S04]  /*3f00*/  USHF.L.U32 UR4, UR6, UR4, URZ ;  /* 0x0000000406047299 */ /* 0x000fc800080006ff */
[----:B-1----:R-:W-:-:S04]  /*3f10*/  LOP3.LUT R0, R0, UR5, RZ, 0xc0, !PT ;  /* 0x0000000500007c12 */ /* 0x002fc8000f8ec0ff */
[----:B------:R-:W-:-:S13]  /*3f20*/  ISETP.NE.AND P0, PT, R0, UR5, PT ;  /* 0x0000000500007c0c */ /* 0x000fda000bf05270 */
[----:B------:R-:W-:Y:S05]  /*3f30*/  @P0 BRA `(.L_x_71) ;  /* 0x0000000000580947 */ /* 0x000fea0003800000 */
[----:B------:R-:W1:Y:S02]  /*3f40*/  LDS R0, [UR8+0x18] ;  /* 0x00001808ff007984 */ /* 0x000e640008000800 */
[----:B-1----:R-:W-:-:S04]  /*3f50*/  LOP3.LUT R0, R0, UR4, RZ, 0xc0, !PT ;  /* 0x0000000400007c12 */ /* 0x002fc8000f8ec0ff */
[----:B------:R-:W-:-:S13]  /*3f60*/  ISETP.NE.AND P0, PT, R0, UR4, PT ;  /* 0x0000000400007c0c */ /* 0x000fda000bf05270 */
[----:B------:R-:W-:Y:S05]  /*3f70*/  @P0 BRA `(.L_x_72) ;  /* 0x00000000003c0947 */ /* 0x000fea0003800000 */
[----:B------:R-:W1:Y:S01]  /*3f80*/  S2R R2, SR_LANEID ;  /* 0x0000000000027919 */ /* 0x000e620000000000 */
[----:B------:R-:W-:Y:S01]  /*3f90*/  ULOP3.LUT UR5, URZ, UR5, URZ, 0x33, !UPT ;  /* 0x00000005ff057292 */ /* 0x000fe2000f8e33ff */
[----:B------:R-:W-:Y:S01]  /*3fa0*/  LOP3.LUT R4, RZ, UR4, RZ, 0x33, !PT ;  /* 0x00000004ff047c12 */ /* 0x000fe2000f8e33ff */
[----:B------:R-:W-:Y:S02]  /*3fb0*/  VOTEU.ANY UR4, UPT, PT ;  /* 0x0000000000047886 */ /* 0x000fe400038e0100 */
[----:B------:R-:W-:Y:S01]  /*3fc0*/  UFLO.U32 UR4, UR4 ;  /* 0x00000004000472bd */ /* 0x000fe200080e0000 */
[----:B------:R-:W2:Y:S01]  /*3fd0*/  REDUX UR6, R4 ;  /* 0x00000000040673c4 */ /* 0x000ea20000000000 */
[----:B------:R-:W-:-:S06]  /*3fe0*/  IMAD.U32 R0, RZ, RZ, UR5 ;  /* 0x00000005ff007e24 */ /* 0x000fcc000f8e00ff */
[----:B------:R4:W-:Y:S01]  /*3ff0*/  UTCATOMSWS.AND URZ, UR5 ;  /* 0x0000000500ff79e3 */ /* 0x0009e20008000000 */
[----:B------:R-:W3:Y:S01]  /*4000*/  REDUX UR7, R0 ;  /* 0x00000000000773c4 */ /* 0x000ee20000000000 */
[----:B-1----:R-:W-:Y:S01]  /*4010*/  ISETP.EQ.U32.AND P0, PT, R2, UR4, PT ;  /* 0x0000000402007c0c */ /* 0x002fe2000bf02070 */
[----:B--2---:R-:W-:Y:S01]  /*4020*/  IMAD.U32 R2, RZ, RZ, UR6 ;  /* 0x00000006ff027e24 */ /* 0x004fe2000f8e00ff */
[----:B---3--:R-:W-:-:S11]  /*4030*/  MOV R3, UR7 ;  /* 0x0000000700037c02 */ /* 0x008fd60008000f00 */
[----:B------:R4:W-:Y:S04]  /*4040*/  @P0 ATOMS.AND RZ, [UR8+0x14], R3 ;  /* 0x00001403ffff098c */ /* 0x0009e8000a800008 */
[----:B------:R4:W-:Y:S01]  /*4050*/  @P0 ATOMS.AND RZ, [UR8+0x18], R2 ;  /* 0x00001802ffff098c */ /* 0x0009e2000a800008 */
[----:B------:R-:W-:Y:S05]  /*4060*/  BRA `(.L_x_73) ;  /* 0x0000000000147947 */ /* 0x000fea0003800000 */
.L_x_72:
[----:B------:R-:W-:Y:S02]  /*4070*/  MOV R2, 0x4090 ;  /* 0x0000409000027802 */ /* 0x000fe40000000f00 */
[----:B---3-5:R-:W-:Y:S05]  /*4080*/  CALL.REL.NOINC `($__internal_0_$__cuda_sm10x_tcgen05_guardrail_trap_col_being_dealloced_not_returned_by_alloc) ;  /* 0x0000005400907944 */ /* 0x028fea0003c00000 */
[----:B------:R-:W-:Y:S05]  /*4090*/  BRA `(.L_x_73) ;  /* 0x0000000000087947 */ /* 0x000fea0003800000 */
.L_x_71:
[----:B------:R-:W-:Y:S02]  /*40a0*/  MOV R2, 0x40c0 ;  /* 0x000040c000027802 */ /* 0x000fe40000000f00 */
[----:B---3-5:R-:W-:Y:S05]  /*40b0*/  CALL.REL.NOINC `($__internal_2_$__cuda_sm10x_tcgen05_guardrail_trap_unallocated_columns_being_dealloced) ;  /* 0x00000054009c7944 */ /* 0x028fea0003c00000 */
.L_x_73:
[----:B------:R-:W-:Y:S01]  /*40c0*/  NOP ;  /* 0x0000000000007918 */ /* 0x000fe20000000000 */
[----:B----4-:R-:W-:Y:S05]  /*40d0*/  EXIT ;  /* 0x000000000000794d */ /* 0x010fea0003800000 */
.L_x_55:
[----:B------:R-:W-:-:S09]  /*40e0*/  UISETP.NE.OR UP0, UPT, UR17, 0x3, !UP3 ;  /* 0x000000031100788c */ /* 0x000fd2000df05670 */
[----:B------:R-:W-:Y:S05]  /*40f0*/  BRA.U UP0, `(.L_x_74) ;  /* 0x0000001100547547 */ /* 0x000fea000b800000 */
[----:B------:R-:W1:Y:S01]  /*4100*/  LDCU UR31, c[0x0][0x370] ;  /* 0x00006e00ff1f77ac */ /* 0x000e620008000800 */
[----:B------:R-:W2:Y:S01]  /*4110*/  LDC.64 R16, c[0x0][0x348] ;  /* 0x0000d200ff107b82 */ /* 0x000ea20000000a00 */
[----:B------:R-:W-:Y:S02]  /*4120*/  HFMA2 R13, -RZ, RZ, 0, 0 ;  /* 0x00000000ff0d7431 */ /* 0x000fe400000001ff */
[----:B------:R-:W-:Y:S01]  /*4130*/  IMAD.MOV.U32 R15, RZ, RZ, 0x1 ;  /* 0x00000001ff0f7424 */ /* 0x000fe200078e00ff */
[----:B------:R-:W1:Y:S01]  /*4140*/  LDCU.128 UR48, c[0x0][0xb10] ;  /* 0x00016200ff3077ac */ /* 0x000e620008000c00 */
[----:B------:R-:W-:Y:S01]  /*4150*/  IMAD.MOV.U32 R14, RZ, RZ, RZ ;  /* 0x000000ffff0e7224 */ /* 0x000fe200078e00ff */
[----:B------:R-:W-:Y:S01]  /*4160*/  MOV R7, 0x2000 ;  /* 0x0000200000077802 */ /* 0x000fe20000000f00 */
[----:B------:R-:W3:Y:S01]  /*4170*/  LDCU UR30, c[0x0][0x374] ;  /* 0x00006e80ff1e77ac */ /* 0x000ee20008000800 */
[----:B------:R-:W4:Y:S01]  /*4180*/  LDC.64 R2, c[0x0][0x888] ;  /* 0x00022200ff027b82 */ /* 0x000f220000000a00 */
[----:B------:R-:W3:Y:S01]  /*4190*/  LDCU UR15, c[0x0][0xb0c] ;  /* 0x00016180ff0f77ac */ /* 0x000ee20008000800 */
[----:B------:R-:W2:Y:S06]  /*41a0*/  LDCU UR41, c[0x0][0xb20] ;  /* 0x00016400ff2977ac */ /* 0x000eac0008000800 */
[----:B------:R-:W4:Y:S01]  /*41b0*/  LDC.64 R4, c[0x0][0x890] ;  /* 0x00022400ff047b82 */ /* 0x000f220000000a00 */
[----:B------:R-:W2:Y:S01]  /*41c0*/  LDCU UR4, c[0x0][0xb30] ;  /* 0x00016600ff0477ac */ /* 0x000ea20008000800 */
[----:B------:R-:W-:Y:S01]  /*41d0*/  UMOV UR21, 0x400 ;  /* 0x0000040000157882 */ /* 0x000fe20000000000 */
[----:B-1----:R-:W-:-:S02]  /*41e0*/  UIMAD.WIDE.U32 UR6, UR31, UR48, URZ ;  /* 0x000000301f0672a5 */ /* 0x002fc4000f8e00ff */
[----:B---3--:R-:W-:Y:S02]  /*41f0*/  UIMAD.WIDE.U32 UR8, UR30, UR51, URZ ;  /* 0x000000331e0872a5 */ /* 0x008fe4000f8e00ff */
[----:B------:R-:W-:Y:S02]  /*4200*/  ULEA UR21, UR47, UR21, 0x18 ;  /* 0x000000152f157291 */ /* 0x000fe4000f8ec0ff */
[----:B------:R-:W-:Y:S02]  /*4210*/  UPLOP3.LUT UP3, UPT, UPT, UPT, UPT, 0x40, 0x4 ;  /* 0x000000000004789c */ /* 0x000fe40003f6e870 */
[----:B------:R-:W-:Y:S01]  /*4220*/  UIADD3 UR37, UPT, UPT, UR21, 0x58, URZ ;  /* 0x0000005815257890 */ /* 0x000fe2000fffe0ff */
[----:B------:R-:W-:Y:S01]  /*4230*/  UMOV UR6, UR7 ;  /* 0x0000000700067c82 */ /* 0x000fe20008000000 */
[----:B------:R-:W-:Y:S01]  /*4240*/  UMOV UR38, UR9 ;  /* 0x0000000900267c82 */ /* 0x000fe20008000000 */
[----:B------:R-:W-:Y:S02]  /*4250*/  UISETP.GE.AND UP0, UPT, UR42, 0x1, UPT ;  /* 0x000000012a00788c */ /* 0x000fe4000bf06270 */
[----:B------:R-:W-:Y:S01]  /*4260*/  UISETP.NE.AND UP4, UPT, UR42, 0x1, UPT ;  /* 0x000000012a00788c */ /* 0x000fe2000bf85270 */
[----:B------:R-:W1:Y:S01]  /*4270*/  LDCU.64 UR22, c[0x0][0xb28] ;  /* 0x00016500ff1677ac */ /* 0x000e620008000a00 */
[----:B------:R-:W-:-:S02]  /*4280*/  UISETP.NE.AND UP6, UPT, UR15, 0x1, UPT ;  /* 0x000000010f00788c */ /* 0x000fc4000bfc5270 */
[----:B------:R-:W-:Y:S02]  /*4290*/  UISETP.NE.AND UP5, UPT, UR50, 0x1, UPT ;  /* 0x000000013200788c */ /* 0x000fe4000bfa5270 */
[----:B------:R-:W-:Y:S02]  /*42a0*/  UIADD3 UR33, UPT, UPT, UR21, 0x40, URZ ;  /* 0x0000004015217890 */ /* 0x000fe4000fffe0ff */
[----:B------:R-:W-:Y:S02]  /*42b0*/  UIADD3 UR25, UPT, UPT, UR21, 0x48, URZ ;  /* 0x0000004815197890 */ /* 0x000fe4000fffe0ff */
[----:B------:R-:W-:Y:S02]  /*42c0*/  UIADD3 UR17, UPT, UPT, UR21, 0x50, URZ ;  /* 0x0000005015117890 */ /* 0x000fe4000fffe0ff */
[----:B------:R-:W-:Y:S02]  /*42d0*/  UPRMT UR37, UR47, 0x654, UR37 ;  /* 0x000006542f257896 */ /* 0x000fe40008000025 */
[----:B------:R-:W-:-:S02]  /*42e0*/  USHF.R.U32.HI UR39, URZ, UR49, UR6 ;  /* 0x00000031ff277299 */ /* 0x000fc40008011606 */
[----:B--2---:R-:W-:Y:S02]  /*42f0*/  USHF.R.U32.HI UR38, URZ, UR41, UR38 ;  /* 0x00000029ff267299 */ /* 0x004fe40008011626 */
[----:B------:R-:W-:-:S11]  /*4300*/  UISETP.NE.AND UP2, UPT, UR4, 0x1, UPT ;  /* 0x000000010400788c */ /* 0x000fd6000bf45270 */
.L_x_85:
[C---:B------:R-:W-:Y:S02]  /*4310*/  LEA R12, R14.reuse, UR21, 0x3 ;  /* 0x000000150e0c7c11 */ /* 0x040fe4000f8e18ff */
[----:B------:R-:W-:Y:S02]  /*4320*/  SHF.L.U32 R9, R13, 0x1f, RZ ;  /* 0x0000001f0d097819 */ /* 0x000fe400000006ff */
[----:B------:R-:W-:Y:S02]  /*4330*/  LEA R10, R14, UR21, 0x4 ;  /* 0x000000150e0a7c11 */ /* 0x000fe4000f8e20ff */
[----:B--2---:R-:W2:Y:S02]  /*4340*/  SYNCS.PHASECHK.TRANS64.TRYWAIT P0, [R12+URZ+0x90], R9 ;  /* 0x000090090c0075a7 */ /* 0x004ea400080011ff */
[----:B--2---:R-:W-:Y:S05]  /*4350*/  @!P0 BRA `(.L_x_75) ;  /* 0x0000004c008c8947 */ /* 0x004fea0003800000 */
.L_x_165:
[----:B--2---:R-:W2:Y:S01]  /*4360*/  LDS.128 R8, [R10+0x120] ;  /* 0x000120000a087984 */ /* 0x004ea20000000c00 */
[----:B------:R-:W-:Y:S01]  /*4370*/  UISETP.GE.AND UP0, UPT, UR42, 0x1, UPT ;  /* 0x000000012a00788c */ /* 0x000fe2000bf06270 */
[----:B------:R-:W-:Y:S01]  /*4380*/  @!PT LDS RZ, [RZ] ;  /* 0x00000000fffff984 */ /* 0x000fe20000000800 */
[----:B------:R-:W-:Y:S01]  /*4390*/  @!PT LDS RZ, [RZ] ;  /* 0x00000000fffff984 */ /* 0x000fe20000000800 */
[----:B------:R-:W-:Y:S01]  /*43a0*/  @!PT LDS RZ, [RZ] ;  /* 0x00000000fffff984 */ /* 0x000fe20000000800 */
[----:B------:R-:W-:Y:S01]  /*43b0*/  @!PT LDS RZ, [RZ] ;  /* 0x00000000fffff984 */ /* 0x000fe20000000800 */
[----:B------:R3:W-:Y:S06]  /*43c0*/  MEMBAR.ALL.CTA ;  /* 0x0000000000007992 */ /* 0x0007ec0000008000 */
[----:B---3--:R-:W3:Y:S01]  /*43d0*/  FENCE.VIEW.ASYNC.S ;  /* 0x00000000000073c6 */ /* 0x008ee20000000000 */
[----:B--2---:R-:W-:Y:S11]  /*43e0*/  LOP3.LUT P0, RZ, R10, 0x1, RZ, 0xc0, !PT ;  /* 0x000000010aff7812 */ /* 0x004ff6000780c0ff */
[----:B------:R-:W-:Y:S02]  /*43f0*/  @!UPT UIADD3 URZ, UPT, UPT, URZ, URZ, URZ ;  /* 0x000000fffffff290 */ /* 0x000fe4000fffe0ff */
[----:B---3--:R-:W-:Y:S01]  /*4400*/  VOTEU.ANY UP1, P0 ;  /* 0x0000000000ff7886 */ /* 0x008fe20000020100 */
[----:B------:R-:W-:Y:S11]  /*4410*/  PLOP3.LUT P0, PT, PT, PT, UP1, 0x80, 0x8 ;  /* 0x000000000008781c */ /* 0x000ff60003f0f018 */
[----:B------:R-:W-:Y:S02]  /*4420*/  @!UPT UIADD3 URZ, UPT, UPT, URZ, URZ, URZ ;  /* 0x000000fffffff290 */ /* 0x000fe4000fffe0ff */
[----:B------:R-:W-:Y:S02]  /*4430*/  @P0 SHF.R.U32.HI R0, RZ, 0x10, R9 ;  /* 0x00000010ff000819 */ /* 0x000fe40000011609 */
[----:B------:R-:W-:Y:S02]  /*4440*/  @P0 MOV R6, R8 ;  /* 0x0000000800060202 */ /* 0x000fe40000000f00 */
[----:B------:R-:W-:Y:S01]  /*4450*/  @P0 R2UR UR4, R0 ;  /* 0x00000000000402ca */ /* 0x000fe200000e0000 */
[----:B------:R-:W-:Y:S01]  /*4460*/  VIADD R0, R12, 0xa0 ;  /* 0x000000a00c007836 */ /* 0x000fe20000000000 */
[----:B------:R-:W-:Y:S02]  /*4470*/  @P0 LOP3.LUT R8, R9, 0xffff, RZ, 0xc0, !PT ;  /* 0x0000ffff09080812 */ /* 0x000fe400078ec0ff */
[----:B------:R-:W-:Y:S02]  /*4480*/  @P0 R2UR UR6, R6 ;  /* 0x00000000060602ca */ /* 0x000fe400000e0000 */
[----:B------:R-:W-:Y:S02]  /*4490*/  PRMT R0, RZ, 0x654, R0 ;  /* 0x00000654ff007816 */ /* 0x000fe40000000000 */
[----:B------:R-:W-:Y:S02]  /*44a0*/  @P0 R2UR UR5, R8 ;  /* 0x00000000080502ca */ /* 0x000fe400000e0000 */
[----:B------:R2:W-:Y:S03]  /*44b0*/  SYNCS.ARRIVE.TRANS64.RED.A1T0 RZ, [R0+URZ], RZ ;  /* 0x000000ff00ff79a7 */ /* 0x0005e600081004ff */
[----:B------:R-:W-:Y:S04]  /*44c0*/  @UP1 UMOV UR29, UR4 ;  /* 0x00000004001d1c82 */ /* 0x000fe80008000000 */
[----:B------:R-:W-:Y:S04]  /*44d0*/  @UP1 UMOV UR14, UR6 ;  /* 0x00000006000e1c82 */ /* 0x000fe80008000000 */
[----:B------:R-:W-:Y:S01]  /*44e0*/  @UP1 UMOV UR13, UR5 ;  /* 0x00000005000d1c82 */ /* 0x000fe20008000000 */
[----:B------:R-:W-:Y:S05]  /*44f0*/  BRA.U !UP0, `(.L_x_76) ;  /* 0x0000000108a47547 */ /* 0x000fea000b800000 */
[----:B------:R-:W-:Y:S02]  /*4500*/  UIMAD.WIDE.U32 UR18, UR13, UR51, URZ ;  /* 0x000000330d1272a5 */ /* 0x000fe4000f8e00ff */
[----:B------:R-:W-:Y:S02]  /*4510*/  UIMAD.WIDE.U32 UR26, UR14, UR48, URZ ;  /* 0x000000300e1a72a5 */ /* 0x000fe4000f8e00ff */
[----:B------:R-:W-:Y:S02]  /*4520*/  USEL UR4, UR30, UR38, !UP5 ;  /* 0x000000261e047287 */ /* 0x000fe4000e800000 */
[----:B------:R-:W-:Y:S02]  /*4530*/  USEL UR7, UR31, UR39, !UP6 ;  /* 0x000000271f077287 */ /* 0x000fe4000f000000 */
[----:B-1----:R-:W-:Y:S02]  /*4540*/  UIMAD.WIDE.U32 UR8, UR4, UR22, URZ ;  /* 0x00000016040872a5 */ /* 0x002fe4000f8e00ff */
[----:B------:R-:W-:Y:S01]  /*4550*/  UIMAD.WIDE.U32 UR10, UR7, UR22, URZ ;  /* 0x00000016070a72a5 */ /* 0x000fe2000f8e00ff */
[----:B------:R-:W-:Y:S02]  /*4560*/  UMOV UR5, UR19 ;  /* 0x0000001300057c82 */ /* 0x000fe40008000000 */
[----:B------:R-:W-:Y:S03]  /*4570*/  USHF.R.U32.HI UR6, URZ, UR41, UR5 ;  /* 0x00000029ff067299 */ /* 0x000fe60008011605 */
[----:B------:R-:W-:Y:S01]  /*4580*/  UMOV UR5, UR27 ;  /* 0x0000001b00057c82 */ /* 0x000fe20008000000 */
[----:B------:R-:W-:Y:S02]  /*4590*/  USEL UR6, UR13, UR6, !UP5 ;  /* 0x000000060d067287 */ /* 0x000fe4000e800000 */
[----:B------:R-:W-:Y:S03]  /*45a0*/  USHF.R.U32.HI UR12, URZ, UR49, UR5 ;  /* 0x00000031ff0c7299 */ /* 0x000fe60008011605 */
[----:B------:R-:W-:Y:S02]  /*45b0*/  UMOV UR5, UR9 ;  /* 0x0000000900057c82 */ /* 0x000fe40008000000 */
[----:B------:R-:W-:Y:S03]  /*45c0*/  @UP4 USHF.R.U32.HI UR4, URZ, UR23, UR5 ;  /* 0x00000017ff044299 */ /* 0x000fe60008011605 */
[----:B------:R-:W-:Y:S01]  /*45d0*/  UMOV UR5, UR11 ;  /* 0x0000000b00057c82 */ /* 0x000fe20008000000 */
[----:B------:R-:W-:Y:S02]  /*45e0*/  UIMAD UR4, UR42, UR4, URZ ;  /* 0x000000042a0472a4 */ /* 0x000fe4000f8e02ff */
[----:B------:R-:W-:Y:S02]  /*45f0*/  @UP4 USHF.R.U32.HI UR7, URZ, UR23, UR5 ;  /* 0x00000017ff074299 */ /* 0x000fe40008011605 */
[----:B------:R-:W-:Y:S02]  /*4600*/  UIMAD.WIDE.U32 UR10, UR6, UR22, URZ ;  /* 0x00000016060a72a5 */ /* 0x000fe4000f8e00ff */
[----:B------:R-:W-:Y:S02]  /*4610*/  USEL UR5, UR14, UR12, !UP6 ;  /* 0x0000000c0e057287 */ /* 0x000fe4000f000000 */
[----:B------:R-:W-:Y:S02]  /*4620*/  UIMAD UR8, UR42, UR7, URZ ;  /* 0x000000072a0872a4 */ /* 0x000fe4000f8e02ff */
[----:B------:R-:W-:Y:S03]  /*4630*/  UISETP.GE.AND UP0, UPT, UR6, UR4, UPT ;  /* 0x000000040600728c */ /* 0x000fe6000bf06270 */
[----:B------:R-:W-:Y:S01]  /*4640*/  UMOV UR4, UR11 ;  /* 0x0000000b00047c82 */ /* 0x000fe20008000000 */
[----:B------:R-:W-:Y:S02]  /*4650*/  UISETP.GE.OR UP0, UPT, UR5, UR8, UP0 ;  /* 0x000000080500728c */ /* 0x000fe40008706670 */
[----:B------:R-:W-:Y:S02]  /*4660*/  USHF.R.U32.HI UR4, URZ, UR23, UR4 ;  /* 0x00000017ff047299 */ /* 0x000fe40008011604 */
[----:B------:R-:W-:Y:S02]  /*4670*/  UIMAD.WIDE.U32 UR8, UR5, UR22, URZ ;  /* 0x00000016050872a5 */ /* 0x000fe4000f8e00ff */
[----:B------:R-:W-:Y:S04]  /*4680*/  USEL UR10, UR6, UR4, !UP4 ;  /* 0x00000004060a7287 */ /* 0x000fe8000e000000 */
[----:B------:R-:W-:Y:S01]  /*4690*/  UIADD3 UR11, UPT, UPT, -UR10, URZ, URZ ;  /* 0x000000ff0a0b7290 */ /* 0x000fe2000fffe1ff */
[----:B------:R-:W-:Y:S02]  /*46a0*/  @!UP0 UMOV UR4, UR9 ;  /* 0x0000000900048c82 */ /* 0x000fe40008000000 */
[----:B------:R-:W-:Y:S02]  /*46b0*/  @!UP0 USHF.R.U32.HI UR4, URZ, UR23, UR4 ;  /* 0x00000017ff048299 */ /* 0x000fe40008011604 */
[----:B------:R-:W-:Y:S02]  /*46c0*/  UIMAD UR8, UR42, UR11, UR6 ;  /* 0x0000000b2a0872a4 */ /* 0x000fe4000f8e0206 */
[----:B------:R-:W-:Y:S04]  /*46d0*/  @!UP0 USEL UR4, UR5, UR4, !UP4 ;  /* 0x0000000405048287 */ /* 0x000fe8000e000000 */
[----:B------:R-:W-:Y:S02]  /*46e0*/  @!UP0 UIMAD UR8, UR7, UR8, UR4 ;  /* 0x00000008070882a4 */ /* 0x000fe4000f8e0204 */
[----:B------:R-:W-:Y:S02]  /*46f0*/  @!UP0 UIADD3 UR9, UPT, UPT, UR10, -UR4, URZ ;  /* 0x800000040a098290 */ /* 0x000fe4000fffe0ff */
[----:B------:R-:W-:Y:S02]  /*4700*/  UIADD3 UR4, UPT, UPT, -UR5, URZ, URZ ;  /* 0x000000ff05047290 */ /* 0x000fe4000fffe1ff */
[----:B------:R-:W-:Y:S02]  /*4710*/  UIADD3 UR7, UPT, UPT, -UR6, URZ, URZ ;  /* 0x000000ff06077290 */ /* 0x000fe4000fffe1ff */
[----:B------:R-:W-:Y:S02]  /*4720*/  @!UP0 UIMAD UR6, UR9, UR42, UR5 ;  /* 0x0000002a090682a4 */ /* 0x000fe4000f8e0205 */
[----:B------:R-:W-:Y:S02]  /*4730*/  UIMAD UR14, UR15, UR4, UR14 ;  /* 0x000000040f0e72a4 */ /* 0x000fe4000f8e020e */
[----:B------:R-:W-:Y:S01]  /*4740*/  UIMAD UR13, UR50, UR7, UR13 ;  /* 0x00000007320d72a4 */ /* 0x000fe2000f8e020d */
[----:B------:R-:W-:Y:S02]  /*4750*/  @!UP0 UMOV UR5, UR8 ;  /* 0x0000000800058c82 */ /* 0x000fe40008000000 */
[----:B------:R-:W-:Y:S02]  /*4760*/  UIMAD UR14, UR5, UR15, UR14 ;  /* 0x0000000f050e72a4 */ /* 0x000fe4000f8e020e */
[----:B------:R-:W-:Y:S11]  /*4770*/  UIMAD UR13, UR6, UR50, UR13 ;  /* 0x00000032060d72a4 */ /* 0x000ff6000f8e020d */
[----:B------:R-:W-:Y:S01]  /*4780*/  @!UPT UIADD3 URZ, UPT, UPT, URZ, URZ, URZ ;  /* 0x000000fffffff290 */ /* 0x000fe2000fffe0ff */
.L_x_76:
[----:B------:R-:W3:Y:S01]  /*4790*/  @!UP2 LDCU.128 UR8, c[0x0][0xb10] ;  /* 0x00016200ff08a7ac */ /* 0x000ee20008000c00 */
[C---:B----4-:R-:W-:Y:S02]  /*47a0*/  ISETP.NE.U32.AND P1, PT, R4.reuse, RZ, PT ;  /* 0x000000ff0400720c */ /* 0x050fe40003f25070 */
[----:B------:R-:W-:Y:S02]  /*47b0*/  ISETP.NE.U32.AND P0, PT, R4, RZ, PT ;  /* 0x000000ff0400720c */ /* 0x000fe40003f05070 */
[C---:B------:R-:W-:Y:S02]  /*47c0*/  ISETP.NE.AND.EX P1, PT, R5.reuse, RZ, PT, P1 ;  /* 0x000000ff0500720c */ /* 0x040fe40003f25310 */
[----:B------:R-:W-:Y:S01]  /*47d0*/  ISETP.NE.AND.EX P0, PT, R5, RZ, PT, P0 ;  /* 0x000000ff0500720c */ /* 0x000fe20003f05300 */
[----:B------:R-:W4:Y:S01]  /*47e0*/  @!UP2 LDCU UR5, c[0x0][0xb0c] ;  /* 0x00016180ff05a7ac */ /* 0x000f220008000800 */
[----:B------:R-:W-:Y:S01]  /*47f0*/  SHF.L.U32 R9, R15, 0x1f, RZ ;  /* 0x0000001f0f097819 */ /* 0x000fe200000006ff */
[----:B------:R-:W-:Y:S02]  /*4800*/  USHF.L.U32 UR35, UR16, 0x7, URZ ;  /* 0x0000000710237899 */ /* 0x000fe400080006ff */
[----:B------:R-:W-:Y:S02]  /*4810*/  USHF.L.U32 UR34, UR20, 0x6, URZ ;  /* 0x0000000614227899 */ /* 0x000fe400080006ff */
[----:B---3--:R-:W-:Y:S07]  /*4820*/  UIMAD.WIDE.U32 UR6, UR14, UR8, URZ ;  /* 0x000000080e0672a5 */ /* 0x008fee000f8e00ff */
[----:B------:R-:W-:Y:S01]  /*4830*/  @!UP2 UMOV UR4, UR7 ;  /* 0x000000070004ac82 */ /* 0x000fe20008000000 */
[----:B----4-:R-:W-:Y:S02]  /*4840*/  @!UP2 UISETP.NE.AND UP0, UPT, UR5, 0x1, UPT ;  /* 0x000000010500a88c */ /* 0x010fe4000bf05270 */
[----:B------:R-:W-:Y:S02]  /*4850*/  @!UP2 USHF.R.U32.HI UR4, URZ, UR9, UR4 ;  /* 0x00000009ff04a299 */ /* 0x000fe40008011604 */
[----:B------:R-:W-:Y:S02]  /*4860*/  UIMAD.WIDE.U32 UR6, UR13, UR11, URZ ;  /* 0x0000000b0d0672a5 */ /* 0x000fe4000f8e00ff */
[----:B------:R-:W-:Y:S02]  /*4870*/  @!UP2 USEL UR8, UR14, UR4, !UP0 ;  /* 0x000000040e08a287 */ /* 0x000fe4000c000000 */
[----:B------:R-:W-:Y:S03]  /*4880*/  @!UP2 UISETP.NE.AND UP0, UPT, UR10, 0x1, UPT ;  /* 0x000000010a00a88c */ /* 0x000fe6000bf05270 */
[----:B------:R-:W-:Y:S02]  /*4890*/  @!UP2 UMOV UR6, UR7 ;  /* 0x000000070006ac82 */ /* 0x000fe40008000000 */
[----:B------:R-:W3:Y:S02]  /*48a0*/  @!UP2 LDCU UR4, c[0x0][0xb20] ;  /* 0x00016400ff04a7ac */ /* 0x000ee40008000800 */
[----:B---3--:R-:W-:Y:S04]  /*48b0*/  @!UP2 USHF.R.U32.HI UR6, URZ, UR4, UR6 ;  /* 0x00000004ff06a299 */ /* 0x008fe80008011606 */
[----:B------:R-:W-:Y:S04]  /*48c0*/  @!UP2 USEL UR6, UR13, UR6, !UP0 ;  /* 0x000000060d06a287 */ /* 0x000fe8000c000000 */
[----:B------:R-:W-:Y:S02]  /*48d0*/  @!UP2 UIADD3 UR4, UPT, UPT, -UR8, UR6, URZ ;  /* 0x000000060804a290 */ /* 0x000fe4000fffe1ff */
[----:B------:R-:W-:Y:S02]  /*48e0*/  @!UP2 UIADD3 UR6, UPT, UPT, UR8, -UR6, URZ ;  /* 0x800000060806a290 */ /* 0x000fe4000fffe0ff */
[----:B------:R-:W-:Y:S02]  /*48f0*/  @!UP2 UIMAD UR14, UR4, UR5, UR14 ;  /* 0x00000005040ea2a4 */ /* 0x000fe4000f8e020e */
[----:B------:R-:W-:Y:S01]  /*4900*/  @!UP2 UIMAD UR13, UR6, UR10, UR13 ;  /* 0x0000000a060da2a4 */ /* 0x000fe2000f8e020d */
[----:B------:R-:W-:Y:S11]  /*4910*/  BRA.U UP3, `(.L_x_77) ;  /* 0x0000000103107547 */ /* 0x000ff6000b800000 */
[----:B--2---:R-:W-:Y:S04]  /*4920*/  MOV R0, UR40 ;  /* 0x0000002800007c02 */ /* 0x004fe80008000f00 */
[----:B------:R-:W-:Y:S04]  /*4930*/  SHF.L.U32 R11, R0, 0x1f, RZ ;  /* 0x0000001f000b7819 */ /* 0x000fe800000006ff */
[----:B------:R-:W2:Y:S02]  /*4940*/  SYNCS.PHASECHK.TRANS64.TRYWAIT P2, [UR21+0x88], R11 ;  /* 0x0000880bff0075a7 */ /* 0x000ea40008041115 */
[----:B--2---:R-:W-:Y:S05]  /*4950*/  @!P2 BRA `(.L_x_78) ;  /* 0x000000480020a947 */ /* 0x004fea0003800000 */
.L_x_77:
[----:B------:R-:W-:Y:S05]  /*4960*/  @!P1 BRA `(.L_x_79) ;  /* 0x0000000000309947 */ /* 0x000fea0003800000 */
[----:B------:R-:W-:Y:S01]  /*4970*/  ISETP.NE.U32.AND P1, PT, R2, RZ, PT ;  /* 0x000000ff0200720c */ /* 0x000fe20003f25070 */
[----:B------:R-:W3:Y:S01]  /*4980*/  LDCU.64 UR4, c[0x0][0x358] ;  /* 0x00006b00ff0477ac */ /* 0x000ee20008000a00 */
[----:B------:R-:W-:Y:S02]  /*4990*/  IMAD.MOV.U32 R56, RZ, RZ, 0x1 ;  /* 0x00000001ff387424 */ /* 0x000fe400078e00ff */
[----:B------:R-:W-:Y:S11]  /*49a0*/  ISETP.NE.AND.EX P1, PT, R3, RZ, PT, P1 ;  /* 0x000000ff0300720c */ /* 0x000ff60003f25310 */
[----:B------:R-:W-:Y:S02]  /*49b0*/  @!UPT UIADD3 URZ, UPT, UPT, URZ, URZ, URZ ;  /* 0x000000fffffff290 */ /* 0x000fe4000fffe0ff */
[----:B--2---:R-:W2:Y:S01]  /*49c0*/  @P1 LDC.64 R10, c[0x0][0x888] ;  /* 0x00022200ff0a1b82 */ /* 0x004ea20000000a00 */
[----:B------:R-:W-:Y:S04]  /*49d0*/  @P1 IMAD R0, R4, UR36, RZ ;  /* 0x0000002404001c24 */ /* 0x000fe8000f8e02ff */
[----:B--2---:R-:W-:Y:S04]  /*49e0*/  @P1 IMAD.WIDE R10, R0, 0x4, R10 ;  /* 0x00000004000a1825 */ /* 0x004fe800078e020a */
[----:B------:R-:W-:Y:S01]  /*49f0*/  HFMA2 R0, -RZ, RZ, 0, 5.9604644775390625e-08 ;  /* 0x00000001ff007431 */ /* 0x000fe200000001ff */
[----:B---3-5:R3:W5:Y:S04]  /*4a00*/  @P1 LDG.E R27, desc[UR4][R10.64] ;  /* 0x000000040a1b1981 */ /* 0x028768000c1e1900 */
[----:B------:R-:W-:Y:S01]  /*4a10*/  @!P1 PRMT R56, R0, 0x7610, R56 ;  /* 0x0000761000389816 */ /* 0x000fe20000000038 */
[----:B---3--:R-:W4:Y:S06]  /*4a20*/  @!P1 LDC R27, c[0x0][0x880] ;  /* 0x00022000ff1b9b82 */ /* 0x008f2c0000000800 */
.L_x_79:
[----:B----45:R-:W-:Y:S01]  /*4a30*/  @!P0 FSETP.EQ.AND P1, PT, R27, RZ, PT ;  /* 0x000000ff1b00820b */ /* 0x030fe20003f22000 */
[----:B------:R-:W-:Y:S01]  /*4a40*/  @!UPT UIADD3 URZ, UPT, UPT, URZ, URZ, URZ ;  /* 0x000000fffffff290 */ /* 0x000fe2000fffe0ff */
[----:B------:R-:W-:Y:S11]  /*4a50*/  @!P0 BRA `(.L_x_80) ;  /* 0x0000000000188947 */ /* 0x000ff60003800000 */
[----:B------:R-:W-:Y:S02]  /*4a60*/  LOP3.LUT P0, RZ, R56, 0xff, RZ, 0xc0, !PT ;  /* 0x000000ff38ff7812 */ /* 0x000fe4000780c0ff */
[----:B------:R-:W-:Y:S04]  /*4a70*/  ISETP.NE.U32.AND P1, PT, R2, RZ, PT ;  /* 0x000000ff0200720c */ /* 0x000fe80003f25070 */
[----:B------:R-:W-:Y:S04]  /*4a80*/  ISETP.NE.AND.EX P1, PT, R3, RZ, PT, P1 ;  /* 0x000000ff0300720c */ /* 0x000fe80003f25310 */
[----:B------:R-:W-:Y:S03]  /*4a90*/  PLOP3.LUT P1, PT, P1, PT, PT, 0x8, 0x80 ;  /* 0x000000000080781c */ /* 0x000fe60000f2e170 */
[----:B------:R-:W-:Y:S11]  /*4aa0*/  @P0 FSETP.EQ.AND P1, PT, R27, RZ, PT ;  /* 0x000000ff1b00020b */ /* 0x000ff60003f22000 */
[----:B------:R-:W-:Y:S02]  /*4ab0*/  @!UPT UIADD3 URZ, UPT, UPT, URZ, URZ, URZ ;  /* 0x000000fffffff290 */ /* 0x000fe4000fffe0ff */
.L_x_80:
[----:B------:R-:W3:Y:S01]  /*4ac0*/  SYNCS.PHASECHK.TRANS64.TRYWAIT P2, [UR21+0x60], R9 ;  /* 0x00006009ff0075a7 */ /* 0x000ee20008041115 */
[----:B------:R-:W-:Y:S04]  /*4ad0*/  ELECT P0, URZ, PT ;  /* 0x0000000000ff782f */ /* 0x000fe80003800000 */
[----:B------:R-:W-:Y:S11]  /*4ae0*/  PLOP3.LUT P1, PT, P1, P0, PT, 0xf2, 0x2f ;  /* 0x00000000002f781c */ /* 0x000ff60000f21e72 */
[----:B------:R-:W-:Y:S02]  /*4af0*/  @!UPT UIADD3 URZ, UPT, UPT, URZ, URZ, URZ ;  /* 0x000000fffffff290 */ /* 0x000fe4000fffe0ff */
[----:B------:R-:W-:Y:S05]  /*4b00*/  @!P1 IADD3 R8, P0, PT, R16, 0x580, RZ ;  /* 0x0000058010089810 */ /* 0x000fea0007f1e0ff */
[----:B------:R-:W-:Y:S01]  /*4b10*/  @!P1 IMAD.X R6, RZ, RZ, R17, P0 ;  /* 0x000000ffff069224 */ /* 0x000fe200000e0611 */
[----:B---3--:R-:W-:Y:S07]  /*4b20*/  @!P2 BRA `(.L_x_81) ;  /* 0x0000004400c4a947 */ /* 0x008fee0003800000 */
.L_x_168:
[----:B------:R-:W-:Y:S01]  /*4b30*/  @!P1 R2UR UR5, R8 ;  /* 0x00000000080592ca */ /* 0x000fe200000e0000 */
[----:B------:R-:W-:Y:S01]  /*4b40*/  VOTEU.ALL UP0, P1 ;  /* 0x0000000000ff7886 */ /* 0x000fe20000800000 */
[----:B------:R-:W-:Y:S01]  /*4b50*/  @!P1 R2UR UR4, R6 ;  /* 0x00000000060492ca */ /* 0x000fe200000e0000 */
[----:B--2---:R-:W-:Y:S01]  /*4b60*/  @!P1 IMAD.MOV.U32 R0, RZ, RZ, 0x2000 ;  /* 0x00002000ff009424 */ /* 0x004fe200078e00ff */
[----:B------:R-:W-:Y:S01]  /*4b70*/  UMOV UR8, 0x0 ;  /* 0x0000000000087882 */ /* 0x000fe20000000000 */
[----:B------:R-:W-:Y:S01]  /*4b80*/  UMOV UR9, 0x10000000 ;  /* 0x1000000000097882 */ /* 0x000fe20000000000 */
[----:B------:R-:W-:Y:S01]  /*4b90*/  @!UP0 UIADD3 UR32, UPT, UPT, UR21, 0x200, URZ ;  /* 0x0000020015208890 */ /* 0x000fe2000fffe0ff */
[----:B------:R-:W-:Y:S01]  /*4ba0*/  @!P1 IADD3 R8, P0, PT, R16, 0x580, RZ ;  /* 0x0000058010089810 */ /* 0x000fe20007f1e0ff */
[----:B------:R-:W-:Y:S01]  /*4bb0*/  VOTEU.ALL UP0, P1 ;  /* 0x0000000000ff7886 */ /* 0x000fe20000800000 */
[----:B------:R-:W-:Y:S03]  /*4bc0*/  UPRMT UR6, UR47, 0x654, UR33 ;  /* 0x000006542f067896 */ /* 0x000fe60008000021 */
[----:B------:R-:W-:Y:S02]  /*4bd0*/  @!P1 IMAD.X R6, RZ, RZ, R17, P0 ;  /* 0x000000ffff069224 */ /* 0x000fe400000e0611 */
[----:B------:R-:W-:Y:S02]  /*4be0*/  IMAD.U32 R10, RZ, RZ, UR5 ;  /* 0x00000005ff0a7e24 */ /* 0x000fe4000f8e00ff */
[----:B------:R-:W-:Y:S03]  /*4bf0*/  IMAD.U32 R11, RZ, RZ, UR4 ;  /* 0x00000004ff0b7e24 */ /* 0x000fe6000f8e00ff */
[----:B------:R-:W-:Y:S02]  /*4c00*/  @!P1 R2UR UR4, R10 ;  /* 0x000000000a0492ca */ /* 0x000fe400000e0000 */
[----:B------:R-:W-:Y:S11]  /*4c10*/  @!P1 R2UR UR5, R11 ;  /* 0x000000000b0592ca */ /* 0x000ff600000e0000 */
[----:B------:R-:W-:Y:S02]  /*4c20*/  @!UPT UIADD3 URZ, UPT, UPT, URZ, URZ, URZ ;  /* 0x000000fffffff290 */ /* 0x000fe4000fffe0ff */
[----:B------:R2:W-:Y:S01]  /*4c30*/  @!UP0 UTMALDG.3D [UR32], [UR4], desc[UR8] ;  /* 0x00000820040085b4 */ /* 0x0005e20008011000 */
[----:B------:R2:W-:Y:S01]  /*4c40*/  @!P1 SYNCS.ARRIVE.TRANS64.RED.A0TR RZ, [UR21+0x40], R0 ;  /* 0x00004000ffff99a7 */ /* 0x0005e20008300415 */
[----:B------:R-:W-:Y:S01]  /*4c50*/  SYNCS.ARRIVE.TRANS64.RED.A1T0 RZ, [UR6], RZ ;  /* 0x000000ffffff79a7 */ /* 0x000fe20008100406 */
[----:B------:R-:W3:Y:S02]  /*4c60*/  SYNCS.PHASECHK.TRANS64.TRYWAIT P2, [UR21+0x68], R9 ;  /* 0x00006809ff0075a7 */ /* 0x000ee40008041115 */
[----:B--23--:R-:W-:Y:S05]  /*4c70*/  @!P2 BRA `(.L_x_82) ;  /* 0x000000440088a947 */ /* 0x00cfea0003800000 */
.L_x_170:
        /* <DEDUP_REMOVED lines=8> */
[----:B------:R-:W-:Y:S01]  /*4d00*/  @!UP0 UIADD3 UR24, UPT, UPT, UR21, 0x2200, URZ ;  /* 0x0000220015188890 */ /* 0x000fe2000fffe0ff */
[----:B------:R-:W-:Y:S01]  /*4d10*/  VOTEU.ALL UP0, P1 ;  /* 0x0000000000ff7886 */ /* 0x000fe20000800000 */
[----:B------:R-:W-:Y:S01]  /*4d20*/  UMOV UR27, UR35 ;  /* 0x00000023001b7c82 */ /* 0x000fe20008000000 */
[----:B------:R-:W-:Y:S02]  /*4d30*/  UMOV UR28, UR36 ;  /* 0x00000024001c7c82 */ /* 0x000fe40008000000 */
[----:B------:R-:W-:Y:S01]  /*4d40*/  IMAD.U32 R10, RZ, RZ, UR5 ;  /* 0x00000005ff0a7e24 */ /* 0x000fe2000f8e00ff */
[----:B------:R-:W-:Y:S01]  /*4d50*/  UPRMT UR6, UR47, 0x654, UR25 ;  /* 0x000006542f067896 */ /* 0x000fe20008000019 */
[----:B------:R-:W-:Y:S02]  /*4d60*/  IMAD.U32 R11, RZ, RZ, UR4 ;  /* 0x00000004ff0b7e24 */ /* 0x000fe4000f8e00ff */
[----:B------:R-:W-:Y:S01]  /*4d70*/  @!P1 IMAD.X R6, RZ, RZ, R17, P0 ;  /* 0x000000ffff069224 */ /* 0x000fe200000e0611 */
        /* <DEDUP_REMOVED lines=8> */
.L_x_172:
[----:B------:R-:W-:Y:S01]  /*4e00*/  @!P1 R2UR UR5, R8 ;  /* 0x00000000080592ca */ /* 0x000fe200000e0000 */
[----:B------:R-:W-:Y:S01]  /*4e10*/  VOTEU.ALL UP0, P1 ;  /* 0x0000000000ff7886 */ /* 0x000fe20000800000 */
[----:B------:R-:W-:Y:S01]  /*4e20*/  @!P1 R2UR UR4, R6 ;  /* 0x00000000060492ca */ /* 0x000fe200000e0000 */
[----:B--2---:R-:W-:Y:S01]  /*4e30*/  @!P1 IMAD.MOV.U32 R0, RZ, RZ, 0x2000 ;  /* 0x00002000ff009424 */ /* 0x004fe200078e00ff */
[----:B------:R-:W-:Y:S01]  /*4e40*/  UMOV UR8, 0x0 ;  /* 0x0000000000087882 */ /* 0x000fe20000000000 */
[----:B------:R-:W-:Y:S01]  /*4e50*/  UMOV UR9, 0x10000000 ;  /* 0x1000000000097882 */ /* 0x000fe20000000000 */
[----:B------:R-:W-:Y:S01]  /*4e60*/  @!UP0 UIADD3 UR18, UPT, UPT, UR34, 0x20, URZ ;  /* 0x0000002022128890 */ /* 0x000fe2000fffe0ff */
[----:B------:R-:W-:Y:S01]  /*4e70*/  VIADD R14, R14, 0x1 ;  /* 0x000000010e0e7836 */ /* 0x000fe20000000000 */
[----:B------:R-:W-:Y:S01]  /*4e80*/  @!UP0 UIADD3 UR16, UPT, UPT, UR21, 0x4200, URZ ;  /* 0x0000420015108890 */ /* 0x000fe2000fffe0ff */
[----:B------:R-:W-:Y:S01]  /*4e90*/  VOTEU.ALL UP0, P1 ;  /* 0x0000000000ff7886 */ /* 0x000fe20000800000 */
[----:B------:R-:W-:Y:S01]  /*4ea0*/  UMOV UR19, UR35 ;  /* 0x0000002300137c82 */ /* 0x000fe20008000000 */
[----:B------:R-:W-:Y:S02]  /*4eb0*/  UMOV UR20, UR36 ;  /* 0x0000002400147c82 */ /* 0x000fe40008000000 */
[----:B------:R-:W-:Y:S01]  /*4ec0*/  IMAD.U32 R10, RZ, RZ, UR5 ;  /* 0x00000005ff0a7e24 */ /* 0x000fe2000f8e00ff */
[----:B------:R-:W-:Y:S01]  /*4ed0*/  UPRMT UR6, UR47, 0x654, UR17 ;  /* 0x000006542f067896 */ /* 0x000fe20008000011 */
        /* <DEDUP_REMOVED lines=9> */
.L_x_174:
[----:B------:R-:W-:Y:S01]  /*4f70*/  @!P1 IADD3 R6, P0, PT, R16, 0x580, RZ ;  /* 0x0000058010069810 */ /* 0x000fe20007f1e0ff */
[----:B------:R-:W-:Y:S01]  /*4f80*/  VOTEU.ALL UP0, P1 ;  /* 0x0000000000ff7886 */ /* 0x000fe20000800000 */
[----:B------:R-:W-:Y:S01]  /*4f90*/  UMOV UR6, 0x0 ;  /* 0x0000000000067882 */ /* 0x000fe20000000000 */
[----:B------:R-:W-:Y:S01]  /*4fa0*/  UMOV UR7, 0x10000000 ;  /* 0x1000000000077882 */ /* 0x000fe20000000000 */
[----:B------:R-:W-:Y:S01]  /*4fb0*/  @!P1 R2UR UR5, R6 ;  /* 0x00000000060592ca */ /* 0x000fe200000e0000 */
[----:B--2---:R-:W-:Y:S01]  /*4fc0*/  @!P1 IMAD.X R0, RZ, RZ, R17, P0 ;  /* 0x000000ffff009224 */ /* 0x004fe200000e0611 */
[----:B------:R-:W-:Y:S01]  /*4fd0*/  @!UP0 UIADD3 UR10, UPT, UPT, UR34, 0x30, URZ ;  /* 0x00000030220a8890 */ /* 0x000fe2000fffe0ff */
[----:B------:R-:W-:Y:S01]  /*4fe0*/  R2UR UR16, R58 ;  /* 0x000000003a1072ca */ /* 0x000fe200000e0000 */
[----:B------:R-:W-:Y:S01]  /*4ff0*/  @!UP0 UIADD3 UR8, UPT, UPT, UR21, 0x6200, URZ ;  /* 0x0000620015088890 */ /* 0x000fe2000fffe0ff */
[----:B------:R-:W-:Y:S01]  /*5000*/  ISETP.NE.AND P0, PT, R14, 0x2, PT ;  /* 0x000000020e00780c */ /* 0x000fe20003f05270 */
[----:B------:R-:W-:Y:S01]  /*5010*/  @!UP0 UIADD3 UR9, UPT, UPT, UR21, 0x58, URZ ;  /* 0x0000005815098890 */ /* 0x000fe2000fffe0ff */
[----:B------:R-:W-:Y:S01]  /*5020*/  @!P1 R2UR UR4, R0 ;  /* 0x00000000000492ca */ /* 0x000fe200000e0000 */
[----:B------:R-:W-:Y:S01]  /*5030*/  VOTEU.ALL UP0, P1 ;  /* 0x0000000000ff7886 */ /* 0x000fe20000800000 */
[----:B------:R-:W-:Y:S01]  /*5040*/  UMOV UR11, UR35 ;  /* 0x00000023000b7c82 */ /* 0x000fe20008000000 */
[----:B------:R-:W-:Y:S01]  /*5050*/  UMOV UR12, UR36 ;  /* 0x00000024000c7c82 */ /* 0x000fe20008000000 */
[----:B------:R-:W-:Y:S01]  /*5060*/  SEL R0, RZ, 0x1, P0 ;  /* 0x00000001ff007807 */ /* 0x000fe20000000000 */
[----:B------:R-:W-:Y:S01]  /*5070*/  UIADD3 UR20, UPT, UPT, UR13, UR63, URZ ;  /* 0x0000003f0d147290 */ /* 0x000fe2000fffe0ff */
[----:B------:R-:W-:Y:S01]  /*5080*/  IMAD.U32 R8, RZ, RZ, UR5 ;  /* 0x00000005ff087e24 */ /* 0x000fe2000f8e00ff */
[----:B------:R-:W-:Y:S01]  /*5090*/  LOP3.LUT R15, R15, 0x1, RZ, 0x3c, !PT ;  /* 0x000000010f0f7812 */ /* 0x000fe200078e3cff */
[----:B------:R-:W-:Y:S01]  /*50a0*/  UPLOP3.LUT UP3, UPT, UPT, UPT, UPT, 0x80, 0x8 ;  /* 0x000000000008789c */ /* 0x000fe20003f6f070 */
[----:B------:R-:W-:Y:S01]  /*50b0*/  LOP3.LUT R13, R13, R0, RZ, 0x3c, !PT ;  /* 0x000000000d0d7212 */ /* 0x000fe200078e3cff */
[----:B------:R-:W-:Y:S01]  /*50c0*/  UIADD3 UR16, UPT, UPT, UR14, UR16, URZ ;  /* 0x000000100e107290 */ /* 0x000fe2000fffe0ff */
[----:B------:R-:W-:Y:S01]  /*50d0*/  SEL R14, R14, RZ, P0 ;  /* 0x000000ff0e0e7207 */ /* 0x000fe20000000000 */
[----:B------:R-:W-:Y:S01]  /*50e0*/  UMOV UR36, UR29 ;  /* 0x0000001d00247c82 */ /* 0x000fe20008000000 */
[----:B------:R-:W-:Y:S01]  /*50f0*/  IMAD.U32 R9, RZ, RZ, UR4 ;  /* 0x00000004ff097e24 */ /* 0x000fe2000f8e00ff */
[----:B------:R-:W-:Y:S04]  /*5100*/  @!P1 R2UR UR4, R8 ;  /* 0x00000000080492ca */ /* 0x000fe800000e0000 */
[----:B------:R-:W-:Y:S11]  /*5110*/  @!P1 R2UR UR5, R9 ;  /* 0x00000000090592ca */ /* 0x000ff600000e0000 */
[----:B------:R-:W-:Y:S02]  /*5120*/  @!UPT UIADD3 URZ, UPT, UPT, URZ, URZ, URZ ;  /* 0x000000fffffff290 */ /* 0x000fe4000fffe0ff */
[----:B------:R2:W-:Y:S01]  /*5130*/  @!UP0 UTMALDG.3D [UR8], [UR4], desc[UR6] ;  /* 0x00000608040085b4 */ /* 0x0005e20008011000 */
[----:B------:R2:W-:Y:S01]  /*5140*/  @!P1 SYNCS.ARRIVE.TRANS64.RED.A0TR RZ, [UR21+0x58], R7 ;  /* 0x00005807ffff99a7 */ /* 0x0005e20008300415 */
[----:B------:R-:W-:Y:S01]  /*5150*/  SYNCS.ARRIVE.TRANS64.RED.A1T0 RZ, [UR37], RZ ;  /* 0x000000ffffff79a7 */ /* 0x000fe20008100425 */
[----:B------:R-:W-:Y:S05]  /*5160*/  BRA.U UP1, `(.L_x_85) ;  /* 0xfffffff101687547 */ /* 0x000fea000b83ffff */
[----:B------:R-:W-:-:S04]  /*5170*/  SHF.L.U32 R3, R15, 0x1f, RZ ;  /* 0x0000001f0f037819 */ /* 0x000fc800000006ff */
[----:B------:R-:W3:Y:S02]  /*5180*/  SYNCS.PHASECHK.TRANS64.TRYWAIT P0, [UR21+0x60], R3 ;  /* 0x00006003ff0075a7 */ /* 0x000ee40008001115 */
[----:B---3--:R-:W-:Y:S05]  /*5190*/  @!P0 BRA `(.L_x_86) ;  /* 0x0000004000888947 */ /* 0x008fea0003800000 */
.L_x_176:
[----:B------:R-:W4:Y:S02]  /*51a0*/  SYNCS.PHASECHK.TRANS64.TRYWAIT P0, [UR21+0x68], R3 ;  /* 0x00006803ff0075a7 */ /* 0x000f240008001115 */
[----:B----4-:R-:W-:Y:S05]  /*51b0*/  @!P0 BRA `(.L_x_87) ;  /* 0x0000004000988947 */ /* 0x010fea0003800000 */
.L_x_178:
[----:B------:R-:W4:Y:S02]  /*51c0*/  SYNCS.PHASECHK.TRANS64.TRYWAIT P0, [UR21+0x70], R3 ;  /* 0x00007003ff0075a7 */ /* 0x000f240008001115 */
[----:B----4-:R-:W-:Y:S05]  /*51d0*/  @!P0 BRA `(.L_x_88) ;  /* 0x0000004000a88947 */ /* 0x010fea0003800000 */
.L_x_180:
[----:B---3--:R-:W-:-:S07]  /*51e0*/  MOV R0, UR21 ;  /* 0x0000001500007c02 */ /* 0x008fce0008000f00 */
.L_x_89:
[----:B---3--:R-:W-:-:S04]  /*51f0*/  SHF.L.U32 R3, R15, 0x1f, RZ ;  /* 0x0000001f0f037819 */ /* 0x008fc800000006ff */
[----:B------:R3:W4:Y:S03]  /*5200*/  SYNCS.PHASECHK.TRANS64.TRYWAIT P0, [R0+URZ+0x78], R3 ;  /* 0x00007803000075a7 */ /* 0x00072600080011ff */
[----:B----4-:R-:W-:Y:S05]  /*5210*/  @!P0 NANOSLEEP.SYNCS 0x989680 ;  /* 0x009896800000895d */ /* 0x010fea0003900000 */
[----:B------:R-:W4:Y:S02]  /*5220*/  @!P0 SYNCS.PHASECHK.TRANS64 P0, [R0+URZ+0x78], R3 ;  /* 0x00007803000085a7 */ /* 0x000f2400080010ff */
[----:B-12-4-:R-:W-:Y:S05]  /*5230*/  @P0 EXIT ;  /* 0x000000000000094d */ /* 0x016fea0003800000 */
[----:B------:R-:W-:Y:S05]  /*5240*/  BRA `(.L_x_89) ;  /* 0xfffffffc00e87947 */ /* 0x000fea000383ffff */
.L_x_74:
[----:B------:R-:W-:-:S06]  /*5250*/  UISETP.GE.AND UP0, UPT, UR17, 0x4, UPT ;  /* 0x000000041100788c */ /* 0x000fcc000bf06270 */
[----:B------:R-:W-:-:S13]  /*5260*/  PLOP3.LUT P0, PT, PT, PT, UP0, 0x80, 0x8 ;  /* 0x000000000008781c */ /* 0x000fda0003f0f008 */
[----:B------:R-:W-:Y:S05]  /*5270*/  @!P0 EXIT ;  /* 0x000000000000894d */ /* 0x000fea0003800000 */
[----:B------:R-:W-:Y:S01]  /*5280*/  BAR.SYNC.DEFER_BLOCKING 0x6, 0xa0 ;  /* 0x0182800000007b1d */ /* 0x000fe20000010000 */
[C---:B------:R-:W-:Y:S01]  /*5290*/  IMAD.SHL.U32 R2, R70.reuse, 0x10, RZ ;  /* 0x0000001046027824 */ /* 0x040fe200078e00ff */
[C---:B------:R-:W-:Y:S01]  /*52a0*/  SHF.L.U32 R23, R70.reuse, 0x10, RZ ;  /* 0x0000001046177819 */ /* 0x040fe200000006ff */
[C---:B------:R-:W-:Y:S01]  /*52b0*/  IMAD.SHL.U32 R69, R70.reuse, 0x2, RZ ;  /* 0x0000000246457824 */ /* 0x040fe200078e00ff */
[----:B------:R-:W-:Y:S01]  /*52c0*/  LOP3.LUT R71, R70, 0x60, RZ, 0xc0, !PT ;  /* 0x0000006046477812 */ /* 0x000fe200078ec0ff */
[----:B------:R-:W-:Y:S01]  /*52d0*/  HFMA2 R62, -RZ, RZ, 0, 0 ;  /* 0x00000000ff3e7431 */ /* 0x000fe200000001ff */
[----:B------:R-:W-:Y:S02]  /*52e0*/  UMOV UR44, 0x400 ;  /* 0x00000400002c7882 */ /* 0x000fe40000000000 */
[----:B------:R-:W1:Y:S01]  /*52f0*/  LDC.64 R54, c[0x0][0x8b0] ;  /* 0x00022c00ff367b82 */ /* 0x000e620000000a00 */
[----:B------:R-:W-:Y:S01]  /*5300*/  ULEA UR44, UR47, UR44, 0x18 ;  /* 0x0000002c2f2c7291 */ /* 0x000fe2000f8ec0ff */
[----:B------:R-:W-:Y:S01]  /*5310*/  LOP3.LUT R6, R2, 0x60, RZ, 0xc0, !PT ;  /* 0x0000006002067812 */ /* 0x000fe200078ec0ff */
[----:B------:R-:W2:Y:S01]  /*5320*/  LDCU.64 UR6, c[0x0][0x890] ;  /* 0x00011200ff0677ac */ /* 0x000ea20008000a00 */
[----:B------:R-:W-:Y:S01]  /*5330*/  LOP3.LUT R68, R70, 0x2, RZ, 0xc0, !PT ;  /* 0x0000000246447812 */ /* 0x000fe200078ec0ff */
[----:B------:R-:W-:Y:S01]  /*5340*/  IMAD.MOV.U32 R66, RZ, RZ, 0x1 ;  /* 0x00000001ff427424 */ /* 0x000fe200078e00ff */
[----:B------:R-:W-:Y:S01]  /*5350*/  LOP3.LUT R69, R6, 0xc, R69, 0xf8, !PT ;  /* 0x0000000c06457812 */ /* 0x000fe200078ef845 */
[----:B------:R-:W-:Y:S01]  /*5360*/  UIADD3 UR4, UPT, UPT, UR44, 0x200, URZ ;  /* 0x000002002c047890 */ /* 0x000fe2000fffe0ff */
[----:B------:R-:W3:Y:S01]  /*5370*/  LDC.64 R52, c[0x0][0x8a8] ;  /* 0x00022a00ff347b82 */ /* 0x000ee20000000a00 */
[----:B------:R-:W-:Y:S01]  /*5380*/  LOP3.LUT R23, R23, 0x600000, RZ, 0xc0, !PT ;  /* 0x0060000017177812 */ /* 0x000fe200078ec0ff */
[----:B------:R-:W-:Y:S01]  /*5390*/  IMAD.MOV.U32 R22, RZ, RZ, RZ ;  /* 0x000000ffff167224 */ /* 0x000fe200078e00ff */
[----:B------:R-:W-:-:S02]  /*53a0*/  LOP3.LUT R69, R69, 0x790, R2, 0xf8, !PT ;  /* 0x0000079045457812 */ /* 0x000fc400078ef802 */
[----:B------:R-:W-:Y:S01]  /*53b0*/  CS2R R64, SRZ ;  /* 0x0000000000407805 */ /* 0x000fe2000001ff00 */
[----:B------:R-:W-:Y:S01]  /*53c0*/  IMAD.U32 R60, RZ, RZ, UR4 ;  /* 0x00000004ff3c7e24 */ /* 0x000fe2000f8e00ff */
[----:B------:R-:W-:Y:S01]  /*53d0*/  LOP3.LUT R70, R70, 0x4, RZ, 0xc0, !PT ;  /* 0x0000000446467812 */ /* 0x000fe200078ec0ff */
[----:B------:R-:W4:Y:S01]  /*53e0*/  LDCU UR60, c[0x0][0x370] ;  /* 0x00006e00ff3c77ac */ /* 0x000f220008000800 */
[----:B------:R-:W4:Y:S02]  /*53f0*/  LDS R0, [UR44+0x140] ;  /* 0x0001402cff007984 */ /* 0x000f240008000800 */
[----:B------:R-:W-:Y:S01]  /*5400*/  LEA R69, R69, R60, 0x2 ;  /* 0x0000003c45457211 */ /* 0x000fe200078e10ff */
[----:B------:R-:W1:Y:S01]  /*5410*/  LDCU UR43, c[0x0][0xb0c] ;  /* 0x00016180ff2b77ac */ /* 0x000e620008000800 */
[----:B--2---:R-:W-:Y:S01]  /*5420*/  IMAD.U32 R73, RZ, RZ, UR6 ;  /* 0x00000006ff497e24 */ /* 0x004fe2000f8e00ff */
[----:B------:R-:W-:Y:S02]  /*5430*/  MOV R72, UR7 ;  /* 0x0000000700487c02 */ /* 0x000fe40008000f00 */
[--C-:B------:R-:W-:Y:S01]  /*5440*/  IMAD R68, R68, -0x10, R69.reuse ;  /* 0xfffffff044447824 */ /* 0x100fe200078e0245 */
[----:B------:R-:W2:Y:S01]  /*5450*/  LDCU UR39, c[0x0][0xb30] ;  /* 0x00016600ff2777ac */ /* 0x000ea20008000800 */
[----:B------:R-:W-:Y:S01]  /*5460*/  IMAD R67, R70, -0x10, R69 ;  /* 0xfffffff046437824 */ /* 0x000fe200078e0245 */
[----:B------:R-:W1:Y:S01]  /*5470*/  LDCU.64 UR54, c[0x0][0x888] ;  /* 0x00011100ff3677ac */ /* 0x000e620008000a00 */
[----:B------:R-:W1:Y:S01]  /*5480*/  LDCU.64 UR40, c[0x0][0xb28] ;  /* 0x00016500ff2877ac */ /* 0x000e620008000a00 */
[----:B------:R-:W1:Y:S01]  /*5490*/  LDCU.128 UR56, c[0x0][0xb10] ;  /* 0x00016200ff3877ac */ /* 0x000e620008000c00 */
[----:B------:R-:W1:Y:S01]  /*54a0*/  LDCU UR53, c[0x0][0x374] ;  /* 0x00006e80ff3577ac */ /* 0x000e620008000800 */
[----:B------:R-:W-:Y:S01]  /*54b0*/  UMOV UR52, URZ ;  /* 0x000000ff00347c82 */ /* 0x000fe20008000000 */
[----:B------:R-:W-:Y:S01]  /*54c0*/  UMOV UR46, URZ ;  /* 0x000000ff002e7c82 */ /* 0x000fe20008000000 */
[----:B-1234-:R-:W-:-:S07]  /*54d0*/  IMAD.IADD R23, R0, 0x1, R23 ;  /* 0x0000000100177824 */ /* 0x01efce00078e0217 */
.L_x_133:
[----:B------:R-:W-:Y:S02]  /*54e0*/  LEA R3, R62, UR44, 0x3 ;  /* 0x0000002c3e037c11 */ /* 0x000fe4000f8e18ff */
[----:B------:R-:W-:Y:S02]  /*54f0*/  SHF.L.U32 R0, R64, 0x1f, RZ ;  /* 0x0000001f40007819 */ /* 0x000fe400000006ff */
[----:B-1----:R-:W-:Y:S02]  /*5500*/  LEA R5, R62, UR44, 0x4 ;  /* 0x0000002c3e057c11 */ /* 0x002fe4000f8e20ff */
[----:B------:R-:W1:Y:S02]  /*5510*/  SYNCS.PHASECHK.TRANS64.TRYWAIT P0, [R3+URZ+0x90], R0 ;  /* 0x00009000030075a7 */ /* 0x000e6400080011ff */
[----:B-12---:R-:W-:Y:S05]  /*5520*/  @!P0 BRA `(.L_x_90) ;  /* 0x0000003c00ec8947 */ /* 0x006fea0003800000 */
.L_x_181:
        /* <DEDUP_REMOVED lines=11> */
[----:B------:R-:W-:Y:S01]  /*55e0*/  PLOP3.LUT P0, PT, PT, PT, UP1, 0x80, 0x8 ;  /* 0x000000000008781c */ /* 0x000fe20003f0f018 */
[----:B------:R-:W-:Y:S11]  /*55f0*/  UP2UR UR62, UPR, URZ, 0x2 ;  /* 0x00000002ff3e7883 */ /* 0x000ff60008000000 */
[----:B------:R-:W-:Y:S01]  /*5600*/  @!UPT UIADD3 URZ, UPT, UPT, URZ, URZ, URZ ;  /* 0x000000fffffff290 */ /* 0x000fe2000fffe0ff */
[----:B-1----:R-:W-:Y:S02]  /*5610*/  @P0 SHF.R.U32.HI R0, RZ, 0x10, R5 ;  /* 0x00000010ff000819 */ /* 0x002fe40000011605 */
        /* <DEDUP_REMOVED lines=12> */
[----:B------:R-:W2:Y:S01]  /*56e0*/  LDCU UR12, c[0x0][0xb20] ;  /* 0x00016400ff0c77ac */ /* 0x000ea20008000800 */
[----:B------:R-:W-:Y:S02]  /*56f0*/  UIMAD.WIDE.U32 UR4, UR53, UR59, URZ ;  /* 0x0000003b350472a5 */ /* 0x000fe4000f8e00ff */
[----:B------:R-:W-:Y:S02]  /*5700*/  UIMAD.WIDE.U32 UR6, UR60, UR56, URZ ;  /* 0x000000383c0672a5 */ /* 0x000fe4000f8e00ff */
[----:B------:R-:W-:Y:S02]  /*5710*/  UISETP.NE.AND UP0, UPT, UR58, 0x1, UPT ;  /* 0x000000013a00788c */ /* 0x000fe4000bf05270 */
[----:B------:R-:W-:Y:S02]  /*5720*/  UIMAD.WIDE.U32 UR8, UR37, UR59, URZ ;  /* 0x0000003b250872a5 */ /* 0x000fe4000f8e00ff */
[----:B------:R-:W-:Y:S02]  /*5730*/  UIMAD.WIDE.U32 UR10, UR38, UR56, URZ ;  /* 0x00000038260a72a5 */ /* 0x000fe4000f8e00ff */
[----:B------:R-:W-:Y:S02]  /*5740*/  UISETP.NE.AND UP1, UPT, UR43, 0x1, UPT ;  /* 0x000000012b00788c */ /* 0x000fe4000bf25270 */
[----:B------:R-:W-:Y:S01]  /*5750*/  UISETP.NE.AND UP2, UPT, UR42, 0x1, UPT ;  /* 0x000000012a00788c */ /* 0x000fe2000bf45270 */
[----:B------:R-:W-:Y:S02]  /*5760*/  UMOV UR4, UR5 ;  /* 0x0000000500047c82 */ /* 0x000fe40008000000 */
[----:B--2---:R-:W-:Y:S03]  /*5770*/  USHF.R.U32.HI UR5, URZ, UR12, UR4 ;  /* 0x0000000cff057299 */ /* 0x004fe60008011604 */
[----:B------:R-:W-:Y:S02]  /*5780*/  UMOV UR4, UR7 ;  /* 0x0000000700047c82 */ /* 0x000fe40008000000 */
[----:B------:R-:W-:Y:S02]  /*5790*/  USHF.R.U32.HI UR7, URZ, UR57, UR4 ;  /* 0x00000039ff077299 */ /* 0x000fe40008011604 */
[----:B------:R-:W-:Y:S02]  /*57a0*/  USEL UR4, UR53, UR5, !UP0 ;  /* 0x0000000535047287 */ /* 0x000fe4000c000000 */
[----:B------:R-:W-:Y:S01]  /*57b0*/  USEL UR7, UR60, UR7, !UP1 ;  /* 0x000000073c077287 */ /* 0x000fe2000c800000 */
[----:B------:R-:W-:Y:S01]  /*57c0*/  UMOV UR5, UR9 ;  /* 0x0000000900057c82 */ /* 0x000fe20008000000 */
[----:B------:R-:W-:Y:S02]  /*57d0*/  UIMAD.WIDE.U32 UR8, UR4, UR40, URZ ;  /* 0x00000028040872a5 */ /* 0x000fe4000f8e00ff */
[----:B------:R-:W-:Y:S03]  /*57e0*/  USHF.R.U32.HI UR6, URZ, UR12, UR5 ;  /* 0x0000000cff067299 */ /* 0x000fe60008011605 */
[----:B------:R-:W-:Y:S01]  /*57f0*/  UMOV UR5, UR11 ;  /* 0x0000000b00057c82 */ /* 0x000fe20008000000 */
[----:B------:R-:W-:Y:S02]  /*5800*/  UIMAD.WIDE.U32 UR10, UR7, UR40, URZ ;  /* 0x00000028070a72a5 */ /* 0x000fe4000f8e00ff */
[----:B------:R-:W-:Y:S02]  /*5810*/  USHF.R.U32.HI UR12, URZ, UR57, UR5 ;  /* 0x00000039ff0c7299 */ /* 0x000fe40008011605 */
[----:B------:R-:W-:Y:S01]  /*5820*/  USEL UR6, UR37, UR6, !UP0 ;  /* 0x0000000625067287 */ /* 0x000fe2000c000000 */
[----:B------:R-:W-:Y:S02]  /*5830*/  UMOV UR5, UR9 ;  /* 0x0000000900057c82 */ /* 0x000fe40008000000 */
[----:B------:R-:W-:Y:S01]  /*5840*/  UMOV UR10, UR11 ;  /* 0x0000000b000a7c82 */ /* 0x000fe20008000000 */
[----:B------:R-:W-:Y:S02]  /*5850*/  @UP2 USHF.R.U32.HI UR4, URZ, UR41, UR5 ;  /* 0x00000029ff042299 */ /* 0x000fe40008011605 */
[----:B------:R-:W-:Y:S02]  /*5860*/  @UP2 USHF.R.U32.HI UR7, URZ, UR41, UR10 ;  /* 0x00000029ff072299 */ /* 0x000fe4000801160a */
[----:B------:R-:W-:Y:S02]  /*5870*/  UIMAD UR4, UR42, UR4, URZ ;  /* 0x000000042a0472a4 */ /* 0x000fe4000f8e02ff */
        /* <DEDUP_REMOVED lines=8> */
[----:B------:R-:W-:Y:S02]  /*5900*/  USEL UR11, UR6, UR4, !UP2 ;  /* 0x00000004060b7287 */ /* 0x000fe4000d000000 */
[----:B------:R-:W-:Y:S02]  /*5910*/  UIADD3 UR8, UPT, UPT, -UR5, URZ, URZ ;  /* 0x000000ff05087290 */ /* 0x000fe4000fffe1ff */
[----:B------:R-:W-:Y:S01]  /*5920*/  UIADD3 UR10, UPT, UPT, -UR11, URZ, URZ ;  /* 0x000000ff0b0a7290 */ /* 0x000fe2000fffe1ff */
[----:B------:R-:W-:Y:S01]  /*5930*/  @!UP0 UMOV UR4, UR9 ;  /* 0x0000000900048c82 */ /* 0x000fe20008000000 */
[----:B------:R-:W-:Y:S02]  /*5940*/  UIADD3 UR9, UPT, UPT, -UR6, URZ, URZ ;  /* 0x000000ff06097290 */ /* 0x000fe4000fffe1ff */
[----:B------:R-:W-:Y:S02]  /*5950*/  @!UP0 USHF.R.U32.HI UR4, URZ, UR41, UR4 ;  /* 0x00000029ff048299 */ /* 0x000fe40008011604 */
[----:B------:R-:W-:Y:S02]  /*5960*/  UIMAD UR10, UR42, UR10, UR6 ;  /* 0x0000000a2a0a72a4 */ /* 0x000fe4000f8e0206 */
[----:B------:R-:W-:Y:S04]  /*5970*/  @!UP0 USEL UR4, UR5, UR4, !UP2 ;  /* 0x0000000405048287 */ /* 0x000fe8000d000000 */
[----:B------:R-:W-:Y:S02]  /*5980*/  @!UP0 UIMAD UR10, UR7, UR10, UR4 ;  /* 0x0000000a070a82a4 */ /* 0x000fe4000f8e0204 */
[----:B------:R-:W-:Y:S02]  /*5990*/  @!UP0 UIADD3 UR11, UPT, UPT, UR11, -UR4, URZ ;  /* 0x800000040b0b8290 */ /* 0x000fe4000fffe0ff */
[----:B------:R-:W-:Y:S02]  /*59a0*/  UIMAD UR7, UR43, UR8, UR38 ;  /* 0x000000082b0772a4 */ /* 0x000fe4000f8e0226 */
[----:B------:R-:W-:Y:S02]  /*59b0*/  @!UP0 UIMAD UR6, UR11, UR42, UR5 ;  /* 0x0000002a0b0682a4 */ /* 0x000fe4000f8e0205 */
[----:B------:R-:W-:Y:S01]  /*59c0*/  UIMAD UR4, UR58, UR9, UR37 ;  /* 0x000000093a0472a4 */ /* 0x000fe2000f8e0225 */
[----:B------:R-:W-:Y:S02]  /*59d0*/  @!UP0 UMOV UR5, UR10 ;  /* 0x0000000a00058c82 */ /* 0x000fe40008000000 */
[----:B------:R-:W-:Y:S02]  /*59e0*/  UIMAD UR38, UR5, UR43, UR7 ;  /* 0x0000002b052672a4 */ /* 0x000fe4000f8e0207 */
[----:B------:R-:W-:Y:S11]  /*59f0*/  UIMAD UR37, UR6, UR58, UR4 ;  /* 0x0000003a062572a4 */ /* 0x000ff6000f8e0204 */
[----:B------:R-:W-:Y:S01]  /*5a00*/  @!UPT UIADD3 URZ, UPT, UPT, URZ, URZ, URZ ;  /* 0x000000fffffff290 */ /* 0x000fe2000fffe0ff */
.L_x_91:
[----:B------:R-:W-:Y:S01]  /*5a10*/  UISETP.NE.AND UP0, UPT, UR39, 0x1, UPT ;  /* 0x000000012700788c */ /* 0x000fe2000bf05270 */
[----:B------:R-:W-:Y:S01]  /*5a20*/  LOP3.LUT P0, RZ, R60, 0x1b0, RZ, 0xc0, !PT ;  /* 0x000001b03cff7812 */ /* 0x000fe2000780c0ff */
[----:B------:R-:W-:Y:S01]  /*5a30*/  USHF.L.U32 UR50, UR16, 0x7, URZ ;  /* 0x0000000710327899 */ /* 0x000fe200080006ff */
[----:B------:R-:W-:Y:S01]  /*5a40*/  BSSY.RECONVERGENT B6, `(.L_x_92) ;  /* 0x0000034000067945 */ /* 0x000fe20003800200 */
[----:B------:R-:W-:Y:S01]  /*5a50*/  USHF.L.U32 UR49, UR20, 0x6, URZ ;  /* 0x0000000614317899 */ /* 0x000fe200080006ff */
[----:B------:R-:W-:Y:S06]  /*5a60*/  IADD3 R62, PT, PT, R62, 0x1, RZ ;  /* 0x000000013e3e7810 */ /* 0x000fec0007ffe0ff */
[----:B------:R-:W2:Y:S01]  /*5a70*/  @!UP0 LDCU.128 UR12, c[0x0][0xb10] ;  /* 0x00016200ff0c87ac */ /* 0x000ea20008000c00 */
[----:B------:R-:W3:Y:S01]  /*5a80*/  @!UP0 LDCU UR5, c[0x0][0xb0c] ;  /* 0x00016180ff0587ac */ /* 0x000ee20008000800 */
[----:B------:R-:W4:Y:S01]  /*5a90*/  @!UP0 LDCU UR10, c[0x0][0xb20] ;  /* 0x00016400ff0a87ac */ /* 0x000f220008000800 */
[----:B--2---:R-:W-:Y:S02]  /*5aa0*/  UIMAD.WIDE.U32 UR8, UR38, UR12, URZ ;  /* 0x0000000c260872a5 */ /* 0x004fe4000f8e00ff */
[----:B------:R-:W-:Y:S02]  /*5ab0*/  UIMAD.WIDE.U32 UR6, UR37, UR15, URZ ;  /* 0x0000000f250672a5 */ /* 0x000fe4000f8e00ff */
[----:B------:R-:W-:Y:S03]  /*5ac0*/  @!UP0 UISETP.NE.AND UP1, UPT, UR14, 0x1, UPT ;  /* 0x000000010e00888c */ /* 0x000fe6000bf25270 */
[----:B------:R-:W-:Y:S01]  /*5ad0*/  @!UP0 UMOV UR4, UR9 ;  /* 0x0000000900048c82 */ /* 0x000fe20008000000 */
[----:B---3--:R-:W-:Y:S02]  /*5ae0*/  @!UP0 UISETP.NE.AND UP2, UPT, UR5, 0x1, UPT ;  /* 0x000000010500888c */ /* 0x008fe4000bf45270 */
[----:B------:R-:W-:Y:S01]  /*5af0*/  @!UP0 USHF.R.U32.HI UR4, URZ, UR13, UR4 ;  /* 0x0000000dff048299 */ /* 0x000fe20008011604 */
[----:B------:R-:W-:Y:S02]  /*5b00*/  @!UP0 UMOV UR6, UR7 ;  /* 0x0000000700068c82 */ /* 0x000fe40008000000 */
[----:B----4-:R-:W-:Y:S02]  /*5b10*/  @!UP0 USHF.R.U32.HI UR6, URZ, UR10, UR6 ;  /* 0x0000000aff068299 */ /* 0x010fe40008011606 */
[----:B------:R-:W-:Y:S02]  /*5b20*/  @!UP0 USEL UR7, UR38, UR4, !UP2 ;  /* 0x0000000426078287 */ /* 0x000fe4000d000000 */
[----:B------:R-:W-:Y:S04]  /*5b30*/  @!UP0 USEL UR6, UR37, UR6, !UP1 ;  /* 0x0000000625068287 */ /* 0x000fe8000c800000 */
[----:B------:R-:W-:Y:S02]  /*5b40*/  @!UP0 UIADD3 UR4, UPT, UPT, -UR7, UR6, URZ ;  /* 0x0000000607048290 */ /* 0x000fe4000fffe1ff */
[----:B------:R-:W-:Y:S02]  /*5b50*/  @!UP0 UIADD3 UR6, UPT, UPT, UR7, -UR6, URZ ;  /* 0x8000000607068290 */ /* 0x000fe4000fffe0ff */
[----:B------:R-:W-:Y:S02]  /*5b60*/  @!UP0 UIMAD UR38, UR4, UR5, UR38 ;  /* 0x00000005042682a4 */ /* 0x000fe4000f8e0226 */
[----:B------:R-:W-:Y:S01]  /*5b70*/  @!UP0 UIMAD UR37, UR6, UR14, UR37 ;  /* 0x0000000e062582a4 */ /* 0x000fe2000f8e0225 */
[----:B------:R-:W-:Y:S11]  /*5b80*/  @!P0 BRA `(.L_x_93) ;  /* 0x00000000007c8947 */ /* 0x000ff60003800000 */
[----:B------:R-:W2:Y:S01]  /*5b90*/  LDCU.64 UR8, c[0x4][0x80] ;  /* 0x01001000ff0877ac */ /* 0x000ea20008000a00 */
[----:B------:R-:W-:Y:S01]  /*5ba0*/  MOV R2, 0x0 ;  /* 0x0000000000027802 */ /* 0x000fe20000000f00 */
[----:B------:R-:W-:Y:S02]  /*5bb0*/  HFMA2 R12, -RZ, RZ, 0, 5.9604644775390625e-08 ;  /* 0x00000001ff0c7431 */ /* 0x000fe400000001ff */
[----:B------:R-:W-:Y:S01]  /*5bc0*/  IMAD.MOV.U32 R8, RZ, RZ, 0x70 ;  /* 0x00000070ff087424 */ /* 0x000fe200078e00ff */
[----:B------:R3:W4:Y:S01]  /*5bd0*/  LDC.64 R14, c[0x4][R2] ;  /* 0x01000000020e7b82 */ /* 0x0007220000000a00 */
[----:B------:R-:W1:Y:S01]  /*5be0*/  LDCU.64 UR6, c[0x4][0x88] ;  /* 0x01001100ff0677ac */ /* 0x000e620008000a00 */
[----:B------:R-:W-:Y:S01]  /*5bf0*/  IMAD.MOV.U32 R13, RZ, RZ, RZ ;  /* 0x000000ffff0d7224 */ /* 0x000fe200078e00ff */
[----:B------:R-:W1:Y:S01]  /*5c00*/  LDCU.64 UR4, c[0x4][0x8] ;  /* 0x01000100ff0477ac */ /* 0x000e620008000a00 */
[----:B--2---:R-:W-:Y:S01]  /*5c10*/  MOV R5, UR9 ;  /* 0x0000000900057c02 */ /* 0x004fe20008000f00 */
[----:B------:R-:W-:Y:S01]  /*5c20*/  IMAD.U32 R4, RZ, RZ, UR8 ;  /* 0x00000008ff047e24 */ /* 0x000fe2000f8e00ff */
[----:B-1----:R-:W-:Y:S01]  /*5c30*/  MOV R7, UR7 ;  /* 0x0000000700077c02 */ /* 0x002fe20008000f00 */
[----:B------:R-:W-:Y:S01]  /*5c40*/  IMAD.U32 R6, RZ, RZ, UR6 ;  /* 0x00000006ff067e24 */ /* 0x000fe2000f8e00ff */
[----:B------:R-:W-:Y:S01]  /*5c50*/  MOV R11, UR5 ;  /* 0x00000005000b7c02 */ /* 0x000fe20008000f00 */
[----:B------:R-:W-:Y:S02]  /*5c60*/  IMAD.U32 R10, RZ, RZ, UR4 ;  /* 0x00000004ff0a7e24 */ /* 0x000fe4000f8e00ff */
[----:B------:R-:W-:Y:S07]  /*5c70*/  LEPC R20, `(.L_x_94) ;  /* 0x000000001014794e */ /* 0x000fee0000000000 */
[----:B---345:R-:W-:Y:S05]  /*5c80*/  CALL.ABS.NOINC R14 ;  /* 0x000000000e007343 */ /* 0x038fea0003c00000 */
.L_x_94:
[----:B------:R-:W1:Y:S01]  /*5c90*/  LDCU.64 UR8, c[0x4][0x80] ;  /* 0x01001000ff0877ac */ /* 0x000e620008000a00 */
[----:B------:R-:W2:Y:S01]  /*5ca0*/  LDC.64 R2, c[0x4][R2] ;  /* 0x0100000002027b82 */ /* 0x000ea20000000a00 */
[----:B------:R-:W-:Y:S02]  /*5cb0*/  HFMA2 R12, -RZ, RZ, 0, 5.9604644775390625e-08 ;  /* 0x00000001ff0c7431 */ /* 0x000fe400000001ff */
[----:B------:R-:W-:Y:S02]  /*5cc0*/  IMAD.MOV.U32 R8, RZ, RZ, 0x70 ;  /* 0x00000070ff087424 */ /* 0x000fe400078e00ff */
[----:B------:R-:W-:Y:S01]  /*5cd0*/  IMAD.MOV.U32 R13, RZ, RZ, RZ ;  /* 0x000000ffff0d7224 */ /* 0x000fe200078e00ff */
[----:B------:R-:W3:Y:S01]  /*5ce0*/  LDCU.64 UR6, c[0x4][0x88] ;  /* 0x01001100ff0677ac */ /* 0x000ee20008000a00 */
[----:B------:R-:W4:Y:S01]  /*5cf0*/  LDCU.64 UR4, c[0x4][0x8] ;  /* 0x01000100ff0477ac */ /* 0x000f220008000a00 */
[----:B-1----:R-:W-:Y:S02]  /*5d00*/  MOV R4, UR8 ;  /* 0x0000000800047c02 */ /* 0x002fe40008000f00 */
[----:B------:R-:W-:Y:S02]  /*5d10*/  MOV R5, UR9 ;  /* 0x0000000900057c02 */ /* 0x000fe40008000f00 */
[----:B---3--:R-:W-:Y:S01]  /*5d20*/  MOV R7, UR7 ;  /* 0x0000000700077c02 */ /* 0x008fe20008000f00 */
[----:B------:R-:W-:Y:S01]  /*5d30*/  IMAD.U32 R6, RZ, RZ, UR6 ;  /* 0x00000006ff067e24 */ /* 0x000fe2000f8e00ff */
[----:B----4-:R-:W-:Y:S01]  /*5d40*/  MOV R11, UR5 ;  /* 0x00000005000b7c02 */ /* 0x010fe20008000f00 */
[----:B------:R-:W-:Y:S02]  /*5d50*/  IMAD.U32 R10, RZ, RZ, UR4 ;  /* 0x00000004ff0a7e24 */ /* 0x000fe4000f8e00ff */
[----:B------:R-:W-:Y:S07]  /*5d60*/  LEPC R20, `(.L_x_93) ;  /* 0x000000001014794e */ /* 0x000fee0000000000 */
[----:B--2---:R-:W-:Y:S05]  /*5d70*/  CALL.ABS.NOINC R2 ;  /* 0x0000000002007343 */ /* 0x004fea0003c00000 */
.L_x_93:
[----:B------:R-:W-:Y:S05]  /*5d80*/  BSYNC.RECONVERGENT B6 ;  /* 0x0000000000067941 */ /* 0x000fea0003800200 */
.L_x_92:
[----:B------:R-:W-:Y:S02]  /*5d90*/  R2UR UR6, R59 ;  /* 0x000000003b0672ca */ /* 0x000fe400000e0000 */
[----:B------:R-:W-:Y:S02]  /*5da0*/  R2UR UR5, R73 ;  /* 0x00000000490572ca */ /* 0x000fe400000e0000 */
[----:B------:R-:W-:Y:S02]  /*5db0*/  R2UR UR4, R72 ;  /* 0x00000000480472ca */ /* 0x000fe400000e0000 */
[----:B------:R-:W-:Y:S02]  /*5dc0*/  ISETP.NE.U32.AND P4, PT, R54, RZ, PT ;  /* 0x000000ff3600720c */ /* 0x000fe40003f85070 */
[----:B------:R-:W-:Y:S02]  /*5dd0*/  ISETP.NE.U32.AND P2, PT, RZ, UR54, PT ;  /* 0x00000036ff007c0c */ /* 0x000fe4000bf45070 */
[----:B------:R-:W-:Y:S02]  /*5de0*/  ISETP.NE.AND.EX P4, PT, R55, RZ, PT, P4 ;  /* 0x000000ff3700720c */ /* 0x000fe40003f85340 */
[----:B------:R-:W-:Y:S01]  /*5df0*/  ISETP.NE.AND.EX P2, PT, RZ, UR55, PT, P2 ;  /* 0x00000037ff007c0c */ /* 0x000fe2000bf45320 */
[----:B------:R-:W-:Y:S02]  /*5e00*/  UISETP.NE.AND UP2, UPT, UR6, URZ, UPT ;  /* 0x000000ff0600728c */ /* 0x000fe4000bf45270 */
[----:B------:R-:W-:Y:S04]  /*5e10*/  UISETP.NE.U32.AND UP0, UPT, UR5, URZ, UPT ;  /* 0x000000ff0500728c */ /* 0x000fe8000bf05070 */
[----:B------:R-:W-:Y:S01]  /*5e20*/  UISETP.NE.AND.EX UP1, UPT, UR4, URZ, UPT, UP0 ;  /* 0x000000ff0400728c */ /* 0x000fe2000bf25300 */
[----:B------:R-:W-:Y:S01]  /*5e30*/  PLOP3.LUT P1, PT, PT, PT, UP2, 0x80, 0x8 ;  /* 0x000000000008781c */ /* 0x000fe20003f2f028 */
[----:B------:R-:W-:Y:S03]  /*5e40*/  UPLOP3.LUT UP0, UPT, UPT, UPT, UPT, 0x40, 0x4 ;  /* 0x000000000004789c */ /* 0x000fe60003f0e870 */
[----:B------:R-:W-:Y:S06]  /*5e50*/  @UP2 UPLOP3.LUT UP0, UPT, UPT, UPT, UP1, 0x80, 0x8 ;  /* 0x000000000008289c */ /* 0x000fec0003f0f010 */
[----:B------:R-:W-:Y:S01]  /*5e60*/  PLOP3.LUT P0, PT, PT, PT, UP0, 0x80, 0x8 ;  /* 0x000000000008781c */ /* 0x000fe20003f0f008 */
[----:B------:R-:W-:Y:S01]  /*5e70*/  @!UPT UIADD3 URZ, UPT, UPT, URZ, URZ, URZ ;  /* 0x000000fffffff290 */ /* 0x000fe2000fffe0ff */
[----:B------:R-:W-:Y:S11]  /*5e80*/  BRA.U !UP1, `(.L_x_95) ;  /* 0x0000000109407547 */ /* 0x000ff6000b800000 */
[----:B------:R-:W-:Y:S01]  /*5e90*/  UISETP.NE.U32.AND UP0, UPT, UR54, URZ, UPT ;  /* 0x000000ff3600728c */ /* 0x000fe2000bf05070 */
[----:B------:R-:W-:Y:S01]  /*5ea0*/  R2UR UR6, R73 ;  /* 0x00000000490672ca */ /* 0x000fe200000e0000 */
[----:B------:R-:W2:Y:S01]  /*5eb0*/  LDCU.64 UR8, c[0x0][0x358] ;  /* 0x00006b00ff0877ac */ /* 0x000ea20008000a00 */
[----:B------:R-:W-:Y:S02]  /*5ec0*/  HFMA2 R56, -RZ, RZ, 0, 5.9604644775390625e-08 ;  /* 0x00000001ff387431 */ /* 0x000fe400000001ff */
[----:B-1----:R-:W-:Y:S01]  /*5ed0*/  IMAD.MOV.U32 R0, RZ, RZ, 0x1 ;  /* 0x00000001ff007424 */ /* 0x002fe200078e00ff */
[----:B------:R-:W-:Y:S06]  /*5ee0*/  UISETP.NE.AND.EX UP0, UPT, UR55, URZ, UPT, UP0 ;  /* 0x000000ff3700728c */ /* 0x000fec000bf05300 */
[----:B------:R-:W-:Y:S05]  /*5ef0*/  PLOP3.LUT P3, PT, PT, PT, UP0, 0x80, 0x8 ;  /* 0x000000000008781c */ /* 0x000fea0003f6f008 */
[----:B------:R-:W1:Y:S01]  /*5f00*/  @UP0 LDCU.64 UR4, c[0x0][0x888] ;  /* 0x00011100ff0407ac */ /* 0x000e620008000a00 */
[----:B------:R-:W-:Y:S07]  /*5f10*/  @UP0 UIMAD UR6, UR36, UR6, URZ ;  /* 0x00000006240602a4 */ /* 0x000fee000f8e02ff */
[----:B------:R-:W-:Y:S01]  /*5f20*/  @!P3 PRMT R56, R0, 0x7610, R56 ;  /* 0x000076100038b816 */ /* 0x000fe20000000038 */
[----:B-1----:R-:W-:Y:S06]  /*5f30*/  @UP0 UIMAD.WIDE UR4, UR6, 0x4, UR4 ;  /* 0x00000004060408a5 */ /* 0x002fec000f8e0204 */
[----:B------:R-:W-:Y:S02]  /*5f40*/  IMAD.U32 R2, RZ, RZ, UR4 ;  /* 0x00000004ff027e24 */ /* 0x000fe4000f8e00ff */
[----:B------:R-:W-:Y:S03]  /*5f50*/  IMAD.U32 R3, RZ, RZ, UR5 ;  /* 0x00000005ff037e24 */ /* 0x000fe6000f8e00ff */
[----:B------:R-:W1:Y:S02]  /*5f60*/  @!UP0 LDCU UR4, c[0x0][0x880] ;  /* 0x00011000ff0487ac */ /* 0x000e640008000800 */
[----:B--2--5:R2:W5:Y:S02]  /*5f70*/  @P3 LDG.E R27, desc[UR8][R2.64] ;  /* 0x00000008021b3981 */ /* 0x024564000c1e1900 */
[----:B-12---:R-:W-:Y:S02]  /*5f80*/  @!P3 MOV R27, UR4 ;  /* 0x00000004001bbc02 */ /* 0x006fe40008000f00 */
.L_x_95:
[----:B------:R-:W-:Y:S05]  /*5f90*/  @!P4 BRA `(.L_x_96) ;  /* 0x000000000024c947 */ /* 0x000fea0003800000 */
[----:B------:R-:W-:Y:S01]  /*5fa0*/  ISETP.NE.U32.AND P3, PT, R52, RZ, PT ;  /* 0x000000ff3400720c */ /* 0x000fe20003f65070 */
[----:B------:R-:W2:Y:S03]  /*5fb0*/  LDCU.64 UR4, c[0x0][0x358] ;  /* 0x00006b00ff0477ac */ /* 0x000ea60008000a00 */
[----:B------:R-:W-:Y:S11]  /*5fc0*/  ISETP.NE.AND.EX P3, PT, R53, RZ, PT, P3 ;  /* 0x000000ff3500720c */ /* 0x000ff60003f65330 */
[----:B------:R-:W-:Y:S02]  /*5fd0*/  @!UPT UIADD3 URZ, UPT, UPT, URZ, URZ, URZ ;  /* 0x000000fffffff290 */ /* 0x000fe4000fffe0ff */
[----:B------:R-:W3:Y:S01]  /*5fe0*/  @P3 LDC.64 R2, c[0x0][0x8a8] ;  /* 0x00022a00ff023b82 */ /* 0x000ee20000000a00 */
[----:B-1----:R-:W-:Y:S04]  /*5ff0*/  @P3 IMAD R0, R54, UR36, RZ ;  /* 0x0000002436003c24 */ /* 0x002fe8000f8e02ff */
[----:B---3--:R-:W-:Y:S05]  /*6000*/  @P3 IMAD.WIDE R2, R0, 0x4, R2 ;  /* 0x0000000400023825 */ /* 0x008fea00078e0202 */
[----:B--2--5:R2:W5:Y:S02]  /*6010*/  @P3 LDG.E R24, desc[UR4][R2.64] ;  /* 0x0000000402183981 */ /* 0x024564000c1e1900 */
[----:B--2---:R-:W3:Y:S02]  /*6020*/  @!P3 LDC R24, c[0x0][0x8a0] ;  /* 0x00022800ff18bb82 */ /* 0x004ee40000000800 */
.L_x_96:
[----:B-----5:R-:W-:Y:S01]  /*6030*/  FSETP.NEU.AND P3, PT, R27, RZ, PT ;  /* 0x000000ff1b00720b */ /* 0x020fe20003f6d000 */
[----:B------:R-:W-:Y:S01]  /*6040*/  BSSY B1, `(.L_x_97) ;  /* 0x0000039000017945 */ /* 0x000fe20003800000 */
[----:B------:R-:W-:Y:S01]  /*6050*/  SEL R3, RZ, 0xffffffff, P2 ;  /* 0xffffffffff037807 */ /* 0x000fe20001000000 */
[----:B------:R-:W-:Y:S01]  /*6060*/  IMAD.MOV.U32 R35, RZ, RZ, 0x1 ;  /* 0x00000001ff237424 */ /* 0x000fe200078e00ff */
[----:B------:R-:W-:Y:S01]  /*6070*/  @P1 LOP3.LUT P2, RZ, R56, 0xff, RZ, 0xc0, !PT ;  /* 0x000000ff38ff1812 */ /* 0x000fe2000784c0ff */
[----:B------:R-:W-:Y:S01]  /*6080*/  IMAD R25, R22, 0x40, R23 ;  /* 0x0000004016197824 */ /* 0x000fe200078e0217 */
[----:B------:R-:W-:Y:S01]  /*6090*/  @P1 SEL R2, RZ, 0xffffffff, P3 ;  /* 0xffffffffff021807 */ /* 0x000fe20001800000 */
[----:B------:R-:W-:Y:S01]  /*60a0*/  IMAD R63, R70, -0x10, R68 ;  /* 0xfffffff0463f7824 */ /* 0x000fe200078e0244 */
[----:B------:R-:W-:Y:S01]  /*60b0*/  LOP3.LUT R66, R66, 0x1, RZ, 0x3c, !PT ;  /* 0x0000000142427812 */ /* 0x000fe200078e3cff */
[----:B------:R-:W-:Y:S01]  /*60c0*/  IMAD.MOV.U32 R34, RZ, RZ, RZ ;  /* 0x000000ffff227224 */ /* 0x000fe200078e00ff */
[----:B------:R-:W-:Y:S02]  /*60d0*/  @P0 SEL R2, R3, R2, !P2 ;  /* 0x0000000203020207 */ /* 0x000fe40005000000 */
[----:B------:R-:W-:Y:S02]  /*60e0*/  CS2R R38, SRZ ;  /* 0x0000000000267805 */ /* 0x000fe4000001ff00 */
[----:B------:R-:W-:Y:S02]  /*60f0*/  LEA R75, R22, UR44, 0x3 ;  /* 0x0000002c164b7c11 */ /* 0x000fe4000f8e18ff */
[----:B------:R-:W-:Y:S02]  /*6100*/  CS2R R36, SRZ ;  /* 0x0000000000247805 */ /* 0x000fe4000001ff00 */
[----:B------:R-:W-:Y:S02]  /*6110*/  @P1 LOP3.LUT R2, R2, 0x1, RZ, 0xc0, !PT ;  /* 0x0000000102021812 */ /* 0x000fe400078ec0ff */
[----:B------:R-:W-:Y:S02]  /*6120*/  CS2R R42, SRZ ;  /* 0x00000000002a7805 */ /* 0x000fe4000001ff00 */
[----:B-1----:R-:W-:Y:S02]  /*6130*/  SHF.L.U32 R0, R65, 0x1f, RZ ;  /* 0x0000001f41007819 */ /* 0x002fe400000006ff */
[----:B------:R-:W-:Y:S02]  /*6140*/  CS2R R40, SRZ ;  /* 0x0000000000287805 */ /* 0x000fe4000001ff00 */
[----:B------:R-:W-:Y:S02]  /*6150*/  ISETP.NE.U32.OR P5, PT, R2, 0x1, !P1 ;  /* 0x000000010200780c */ /* 0x000fe40004fa5470 */
[----:B------:R-:W-:Y:S02]  /*6160*/  CS2R R46, SRZ ;  /* 0x00000000002e7805 */ /* 0x000fe4000001ff00 */
[----:B------:R-:W-:Y:S02]  /*6170*/  PLOP3.LUT P2, PT, PT, PT, UP1, 0x80, 0x8 ;  /* 0x000000000008781c */ /* 0x000fe40003f4f018 */
[----:B------:R-:W-:Y:S02]  /*6180*/  CS2R R44, SRZ ;  /* 0x00000000002c7805 */ /* 0x000fe4000001ff00 */
[----:B------:R-:W-:Y:S02]  /*6190*/  LOP3.LUT P4, R61, R56, 0xff, RZ, 0xc0, !PT ;  /* 0x000000ff383d7812 */ /* 0x000fe4000788c0ff */
[----:B------:R-:W-:Y:S02]  /*61a0*/  CS2R R50, SRZ ;  /* 0x0000000000327805 */ /* 0x000fe4000001ff00 */
[----:B------:R-:W-:Y:S02]  /*61b0*/  SEL R2, RZ, 0xffffffff, P3 ;  /* 0xffffffffff027807 */ /* 0x000fe40001800000 */
[----:B------:R-:W-:Y:S02]  /*61c0*/  CS2R R48, SRZ ;  /* 0x0000000000307805 */ /* 0x000fe4000001ff00 */
[----:B------:R-:W-:Y:S02]  /*61d0*/  P2R R74, PR, RZ, 0x20 ;  /* 0x00000020ff4a7803 */ /* 0x000fe40000000000 */
[----:B------:R-:W-:Y:S02]  /*61e0*/  @P5 SHF.L.U32 R4, R66, 0x1f, RZ ;  /* 0x0000001f42045819 */ /* 0x000fe400000006ff */
[----:B------:R-:W-:Y:S02]  /*61f0*/  @P2 SEL R2, R3, R2, !P4 ;  /* 0x0000000203022207 */ /* 0x000fe40006000000 */
[----:B------:R-:W1:Y:S02]  /*6200*/  @P5 SYNCS.PHASECHK.TRANS64.TRYWAIT P1, [UR44+0x40], R4 ;  /* 0x00004004ff0055a7 */ /* 0x000e64000802112c */
[----:B------:R-:W-:Y:S04]  /*6210*/  LOP3.LUT R2, R2, 0x1, RZ, 0xc0, !PT ;  /* 0x0000000102027812 */ /* 0x000fe800078ec0ff */
[----:B------:R-:W-:Y:S04]  /*6220*/  ISETP.NE.U32.AND P2, PT, R2, 0x1, PT ;  /* 0x000000010200780c */ /* 0x000fe80003f45070 */
[----:B------:R-:W-:Y:S01]  /*6230*/  P2R R76, PR, RZ, 0x4 ;  /* 0x00000004ff4c7803 */ /* 0x000fe20000000000 */
[----:B------:R2:W4:Y:S01]  /*6240*/  SYNCS.PHASECHK.TRANS64.TRYWAIT P0, [R75+URZ+0xb0], R0 ;  /* 0x0000b0004b0075a7 */ /* 0x00052200080011ff */
[----:B-1----:R-:W-:Y:S01]  /*6250*/  @P5 SEL R35, RZ, 0x1, !P1 ;  /* 0x00000001ff235807 */ /* 0x002fe20004800000 */
[----:B--2---:R-:W-:Y:S06]  /*6260*/  @!P5 BRA `(.L_x_98) ;  /* 0x000000000058d947 */ /* 0x004fec0003800000 */
[----:B------:R-:W-:Y:S01]  /*6270*/  IMAD.MOV.U32 R39, RZ, RZ, RZ ;  /* 0x000000ffff277224 */ /* 0x000fe200078e00ff */
[----:B------:R-:W-:Y:S01]  /*6280*/  ISETP.NE.AND P1, PT, R35, RZ, PT ;  /* 0x000000ff2300720c */ /* 0x000fe20003f25270 */
[----:B------:R-:W-:Y:S01]  /*6290*/  BSSY B0, `(.L_x_99) ;  /* 0x000000c000007945 */ /* 0x000fe20003800000 */
[----:B------:R-:W-:Y:S02]  /*62a0*/  CS2R R50, SRZ ;  /* 0x0000000000327805 */ /* 0x000fe4000001ff00 */
[----:B------:R-:W-:Y:S02]  /*62b0*/  CS2R R48, SRZ ;  /* 0x0000000000307805 */ /* 0x000fe4000001ff00 */
[----:B------:R-:W-:Y:S02]  /*62c0*/  CS2R R46, SRZ ;  /* 0x00000000002e7805 */ /* 0x000fe4000001ff00 */
[----:B------:R-:W-:Y:S02]  /*62d0*/  CS2R R44, SRZ ;  /* 0x00000000002c7805 */ /* 0x000fe4000001ff00 */
[----:B------:R-:W-:Y:S02]  /*62e0*/  CS2R R42, SRZ ;  /* 0x00000000002a7805 */ /* 0x000fe4000001ff00 */
[----:B------:R-:W-:Y:S02]  /*62f0*/  CS2R R40, SRZ ;  /* 0x0000000000287805 */ /* 0x000fe4000001ff00 */
[----:B------:R-:W-:Y:S01]  /*6300*/  CS2R R36, SRZ ;  /* 0x0000000000247805 */ /* 0x000fe2000001ff00 */
[----:B------:R-:W-:Y:S06]  /*6310*/  @P1 BRA `(.L_x_100) ;  /* 0x00000000000c1947 */ /* 0x000fec0003800000 */
[----:B------:R-:W-:Y:S04]  /*6320*/  SHF.L.U32 R3, R66, 0x1f, RZ ;  /* 0x0000001f42037819 */ /* 0x000fe800000006ff */
[----:B------:R-:W1:Y:S02]  /*6330*/  SYNCS.PHASECHK.TRANS64.TRYWAIT P1, [UR44+0x40], R3 ;  /* 0x00004003ff0075a7 */ /* 0x000e64000802112c */
[----:B-1----:R-:W-:Y:S05]  /*6340*/  @!P1 BRA `(.L_x_101) ;  /* 0x0000003000789947 */ /* 0x002fea0003800000 */
.L_x_100:
[----:B------:R-:W-:Y:S05]  /*6350*/  BSYNC B0 ;  /* 0x0000000000007941 */ /* 0x000fea0003800000 */
.L_x_99:
[----:B------:R-:W-:Y:S01]  /*6360*/  ISETP.NE.AND P1, PT, R76, RZ, PT ;  /* 0x000000ff4c00720c */ /* 0x000fe20003f25270 */
[----:B------:R-:W-:Y:S11]  /*6370*/  HFMA2 R34, -RZ, RZ, 0, 5.9604644775390625e-08 ;  /* 0x00000001ff227431 */ /* 0x000ff600000001ff */
[----:B------:R-:W-:Y:S01]  /*6380*/  @!UPT UIADD3 URZ, UPT, UPT, URZ, URZ, URZ ;  /* 0x000000fffffff290 */ /* 0x000fe2000fffe0ff */
[----:B------:R2:W1:Y:S04]  /*6390*/  @P1 LDS.128 R48, [R69] ;  /* 0x0000000045301984 */ /* 0x0004680000000c00 */
[----:B------:R2:W1:Y:S04]  /*63a0*/  @P1 LDS.128 R44, [R68+0x10] ;  /* 0x00001000442c1984 */ /* 0x0004680000000c00 */
[----:B------:R2:W1:Y:S04]  /*63b0*/  @P1 LDS.128 R40, [R67+0x20] ;  /* 0x0000200043281984 */ /* 0x0004680000000c00 */
[----:B------:R2:W1:Y:S02]  /*63c0*/  @P1 LDS.128 R36, [R63+0x30] ;  /* 0x000030003f241984 */ /* 0x0004640000000c00 */
.L_x_98:
[----:B------:R-:W-:Y:S05]  /*63d0*/  BSYNC B1 ;  /* 0x0000000000017941 */ /* 0x000fea0003800000 */
.L_x_97:
[----:B-1----:R-:W-:Y:S04]  /*63e0*/  SHF.R.U32.HI R2, RZ, 0x15, R25 ;  /* 0x00000015ff027819 */ /* 0x002fe80000011619 */
[----:B------:R-:W-:Y:S01]  /*63f0*/  LOP3.LUT P1, RZ, R2, 0x3, R57, 0x48, !PT ;  /* 0x0000000302ff7812 */ /* 0x000fe20007824839 */
[----:B------:R-:W-:Y:S01]  /*6400*/  @!UPT UIADD3 URZ, UPT, UPT, URZ, URZ, URZ ;  /* 0x000000fffffff290 */ /* 0x000fe2000fffe0ff */
[----:B----4-:R-:W-:Y:S11]  /*6410*/  @P0 BRA `(.L_x_102) ;  /* 0x0000000000080947 */ /* 0x010ff60003800000 */
[----:B------:R-:W1:Y:S02]  /*6420*/  SYNCS.PHASECHK.TRANS64.TRYWAIT P0, [R75+URZ+0xb0], R0 ;  /* 0x0000b0004b0075a7 */ /* 0x000e6400080011ff */
[----:B-1----:R-:W-:Y:S05]  /*6430*/  @!P0 BRA `(.L_x_103) ;  /* 0x0000003000548947 */ /* 0x002fea0003800000 */
.L_x_102:
[----:B------:R-:W-:Y:S05]  /*6440*/  @!P1 BRA `(.L_x_104) ;  /* 0x0000000000409947 */ /* 0x000fea0003800000 */
[----:B------:R-:W4:Y:S01]  /*6450*/  LDCU.64 UR8, c[0x4][0x70] ;  /* 0x01000e00ff0877ac */ /* 0x000f220008000a00 */
[----:B------:R-:W-:Y:S01]  /*6460*/  MOV R3, 0x0 ;  /* 0x0000000000037802 */ /* 0x000fe20000000f00 */
[----:B------:R-:W-:Y:S02]  /*6470*/  HFMA2 R12, -RZ, RZ, 0, 5.9604644775390625e-08 ;  /* 0x00000001ff0c7431 */ /* 0x000fe400000001ff */
[----:B------:R-:W-:Y:S02]  /*6480*/  IMAD.MOV.U32 R8, RZ, RZ, 0x192 ;  /* 0x00000192ff087424 */ /* 0x000fe400078e00ff */
[----:B------:R-:W-:Y:S01]  /*6490*/  IMAD.MOV.U32 R13, RZ, RZ, RZ ;  /* 0x000000ffff0d7224 */ /* 0x000fe200078e00ff */
[----:B------:R-:W5:Y:S01]  /*64a0*/  LDCU.64 UR6, c[0x4][0x78] ;  /* 0x01000f00ff0677ac */ /* 0x000f620008000a00 */
[----:B------:R-:W1:Y:S01]  /*64b0*/  LDC.64 R2, c[0x4][R3] ;  /* 0x0100000003027b82 */ /* 0x000e620000000a00 */
[----:B------:R-:W2:Y:S01]  /*64c0*/  LDCU.64 UR4, c[0x4][0x10] ;  /* 0x01000200ff0477ac */ /* 0x000ea20008000a00 */
[----:B----4-:R-:W-:Y:S01]  /*64d0*/  MOV R5, UR9 ;  /* 0x0000000900057c02 */ /* 0x010fe20008000f00 */
[----:B------:R-:W-:Y:S01]  /*64e0*/  IMAD.U32 R4, RZ, RZ, UR8 ;  /* 0x00000008ff047e24 */ /* 0x000fe2000f8e00ff */
[----:B-----5:R-:W-:Y:S01]  /*64f0*/  MOV R7, UR7 ;  /* 0x0000000700077c02 */ /* 0x020fe20008000f00 */
[----:B------:R-:W-:Y:S01]  /*6500*/  IMAD.U32 R6, RZ, RZ, UR6 ;  /* 0x00000006ff067e24 */ /* 0x000fe2000f8e00ff */
[----:B--2---:R-:W-:Y:S01]  /*6510*/  MOV R11, UR5 ;  /* 0x00000005000b7c02 */ /* 0x004fe20008000f00 */
[----:B------:R-:W-:Y:S02]  /*6520*/  IMAD.U32 R10, RZ, RZ, UR4 ;  /* 0x00000004ff0a7e24 */ /* 0x000fe4000f8e00ff */
[----:B------:R-:W-:Y:S07]  /*6530*/  LEPC R20, `(.L_x_104) ;  /* 0x000000001014794e */ /* 0x000fee0000000000 */
[----:B-1-3--:R-:W-:Y:S05]  /*6540*/  CALL.ABS.NOINC R2 ;  /* 0x0000000002007343 */ /* 0x00afea0003c00000 */
.L_x_104:
[----:B------:R-:W-:Y:S01]  /*6550*/  LOP3.LUT R20, R48, 0xffffe000, RZ, 0xc0, !PT ;  /* 0xffffe00030147812 */ /* 0x000fe200078ec0ff */
[----:B------:R-:W-:Y:S05]  /*6560*/  WARPSYNC.ALL ;  /* 0x0000000000007948 */ /* 0x000fea0003800000 */
[----:B------:R-:W-:Y:S01]  /*6570*/  R2UR UR4, R25 ;  /* 0x00000000190472ca */ /* 0x000fe200000e0000 */
[----:B------:R-:W-:Y:S01]  /*6580*/  BSSY.RECONVERGENT B0, `(.L_x_105) ;  /* 0x0000058000007945 */ /* 0x000fe20003800200 */
[----:B------:R-:W-:Y:S02]  /*6590*/  LOP3.LUT R21, R49, 0xffffe000, RZ, 0xc0, !PT ;  /* 0xffffe00031157812 */ /* 0x000fe400078ec0ff */
[----:B------:R-:W-:Y:S02]  /*65a0*/  LOP3.LUT R26, R50, 0xffffe000, RZ, 0xc0, !PT ;  /* 0xffffe000321a7812 */ /* 0x000fe400078ec0ff */
[----:B------:R-:W-:Y:S02]  /*65b0*/  LOP3.LUT R33, R44, 0xffffe000, RZ, 0xc0, !PT ;  /* 0xffffe0002c217812 */ /* 0x000fe400078ec0ff */
[----:B------:R-:W-:Y:S05]  /*65c0*/  ISETP.NE.AND P0, PT, R71, RZ, PT ;  /* 0x000000ff4700720c */ /* 0x000fea0003f05270 */
[----:B------:R-:W1:Y:S02]  /*65d0*/  LDTM.x16 R4, tmem[UR4] ;  /* 0x00000004000479ee */ /* 0x000e640008240000 */
[C---:B-1-3--:R-:W-:Y:S01]  /*65e0*/  FMUL R0, R24.reuse, R4 ;  /* 0x0000000418007220 */ /* 0x04afe20000400000 */
[C---:B------:R-:W-:Y:S01]  /*65f0*/  FMUL R2, R24.reuse, R5 ;  /* 0x0000000518027220 */ /* 0x040fe20000400000 */
[C---:B------:R-:W-:Y:S01]  /*6600*/  FMUL R3, R24.reuse, R6 ;  /* 0x0000000618037220 */ /* 0x040fe20000400000 */
[----:B------:R-:W-:Y:S01]  /*6610*/  FMUL R7, R24, R7 ;  /* 0x0000000718077220 */ /* 0x000fe20000400000 */
[----:B------:R-:W-:Y:S01]  /*6620*/  FFMA R28, R27, R20, R0 ;  /* 0x000000141b1c7223 */ /* 0x000fe20000000000 */
[----:B------:R-:W-:Y:S01]  /*6630*/  LOP3.LUT R20, R51, 0xffffe000, RZ, 0xc0, !PT ;  /* 0xffffe00033147812 */ /* 0x000fe200078ec0ff */
[C---:B------:R-:W-:Y:S01]  /*6640*/  FFMA R29, R27.reuse, R21, R2 ;  /* 0x000000151b1d7223 */ /* 0x040fe20000000002 */
[----:B------:R-:W-:Y:S01]  /*6650*/  LOP3.LUT R21, R46, 0xffffe000, RZ, 0xc0, !PT ;  /* 0xffffe0002e157812 */ /* 0x000fe200078ec0ff */
[----:B------:R-:W-:Y:S01]  /*6660*/  FFMA R30, R27, R26, R3 ;  /* 0x0000001a1b1e7223 */ /* 0x000fe20000000003 */
[----:B------:R-:W-:Y:S01]  /*6670*/  LOP3.LUT R26, R45, 0xffffe000, RZ, 0xc0, !PT ;  /* 0xffffe0002d1a7812 */ /* 0x000fe200078ec0ff */
[----:B------:R-:W-:Y:S01]  /*6680*/  FFMA R31, R27, R20, R7 ;  /* 0x000000141b1f7223 */ /* 0x000fe20000000007 */
[----:B------:R-:W-:Y:S01]  /*6690*/  LOP3.LUT R20, R47, 0xffffe000, RZ, 0xc0, !PT ;  /* 0xffffe0002f147812 */ /* 0x000fe200078ec0ff */
[C---:B------:R-:W-:Y:S01]  /*66a0*/  FMUL R4, R24.reuse, R8 ;  /* 0x0000000818047220 */ /* 0x040fe20000400000 */
[----:B------:R-:W-:Y:S01]  /*66b0*/  F2FP.TF32.F32.PACK_B R28, R28 ;  /* 0x0000001cff1c723e */ /* 0x000fe200024050ff */
[C---:B------:R-:W-:Y:S01]  /*66c0*/  FMUL R5, R24.reuse, R9 ;  /* 0x0000000918057220 */ /* 0x040fe20000400000 */
[----:B------:R-:W-:Y:S01]  /*66d0*/  F2FP.TF32.F32.PACK_B R29, R29 ;  /* 0x0000001dff1d723e */ /* 0x000fe200024050ff */
[C---:B------:R-:W-:Y:S01]  /*66e0*/  FMUL R6, R24.reuse, R10 ;  /* 0x0000000a18067220 */ /* 0x040fe20000400000 */
[----:B------:R-:W-:Y:S01]  /*66f0*/  FMUL R11, R24, R11 ;  /* 0x0000000b180b7220 */ /* 0x000fe20000400000 */
[----:B------:R-:W-:Y:S01]  /*6700*/  F2FP.TF32.F32.PACK_B R30, R30 ;  /* 0x0000001eff1e723e */ /* 0x000fe200024050ff */
[C---:B------:R-:W-:Y:S01]  /*6710*/  FFMA R4, R27.reuse, R33, R4 ;  /* 0x000000211b047223 */ /* 0x040fe20000000004 */
[----:B------:R-:W-:Y:S01]  /*6720*/  F2FP.TF32.F32.PACK_B R31, R31 ;  /* 0x0000001fff1f723e */ /* 0x000fe200024050ff */
[C---:B------:R-:W-:Y:S01]  /*6730*/  FFMA R5, R27.reuse, R26, R5 ;  /* 0x0000001a1b057223 */ /* 0x040fe20000000005 */
[C---:B------:R-:W-:Y:S01]  /*6740*/  FFMA R6, R27.reuse, R21, R6 ;  /* 0x000000151b067223 */ /* 0x040fe20000000006 */
[----:B------:R-:W-:Y:S01]  /*6750*/  FFMA R7, R27, R20, R11 ;  /* 0x000000141b077223 */ /* 0x000fe2000000000b */
[----:B------:R-:W-:Y:S01]  /*6760*/  LOP3.LUT R33, R40, 0xffffe000, RZ, 0xc0, !PT ;  /* 0xffffe00028217812 */ /* 0x000fe200078ec0ff */
[----:B------:R1:W-:Y:S01]  /*6770*/  STS.128 [R69], R28 ;  /* 0x0000001c45007388 */ /* 0x0003e20000000c00 */
[----:B------:R-:W-:Y:S01]  /*6780*/  LOP3.LUT R26, R41, 0xffffe000, RZ, 0xc0, !PT ;  /* 0xffffe000291a7812 */ /* 0x000fe200078ec0ff */
[C---:B------:R-:W-:Y:S01]  /*6790*/  FMUL R8, R24.reuse, R12 ;  /* 0x0000000c18087220 */ /* 0x040fe20000400000 */
[----:B------:R-:W-:Y:S01]  /*67a0*/  FMUL R9, R24, R13 ;  /* 0x0000000d18097220 */ /* 0x000fe20000400000 */
[----:B------:R-:W-:Y:S01]  /*67b0*/  LOP3.LUT R21, R42, 0xffffe000, RZ, 0xc0, !PT ;  /* 0xffffe0002a157812 */ /* 0x000fe200078ec0ff */
[C---:B------:R-:W-:Y:S01]  /*67c0*/  FMUL R10, R24.reuse, R14 ;  /* 0x0000000e180a7220 */ /* 0x040fe20000400000 */
[----:B------:R-:W-:Y:S01]  /*67d0*/  LOP3.LUT R20, R43, 0xffffe000, RZ, 0xc0, !PT ;  /* 0xffffe0002b147812 */ /* 0x000fe200078ec0ff */
[----:B------:R-:W-:Y:S01]  /*67e0*/  FMUL R15, R24, R15 ;  /* 0x0000000f180f7220 */ /* 0x000fe20000400000 */
[----:B------:R-:W-:Y:S01]  /*67f0*/  F2FP.TF32.F32.PACK_B R4, R4 ;  /* 0x00000004ff04723e */ /* 0x000fe200024050ff */
[C---:B------:R-:W-:Y:S01]  /*6800*/  FFMA R8, R27.reuse, R33, R8 ;  /* 0x000000211b087223 */ /* 0x040fe20000000008 */
[----:B------:R-:W-:Y:S01]  /*6810*/  F2FP.TF32.F32.PACK_B R5, R5 ;  /* 0x00000005ff05723e */ /* 0x000fe200024050ff */
[C---:B------:R-:W-:Y:S01]  /*6820*/  FFMA R9, R27.reuse, R26, R9 ;  /* 0x0000001a1b097223 */ /* 0x040fe20000000009 */
[----:B------:R-:W-:Y:S01]  /*6830*/  F2FP.TF32.F32.PACK_B R6, R6 ;  /* 0x00000006ff06723e */ /* 0x000fe200024050ff */
[C---:B------:R-:W-:Y:S01]  /*6840*/  FFMA R10, R27.reuse, R21, R10 ;  /* 0x000000151b0a7223 */ /* 0x040fe2000000000a */
[----:B------:R-:W-:Y:S01]  /*6850*/  F2FP.TF32.F32.PACK_B R7, R7 ;  /* 0x00000007ff07723e */ /* 0x000fe200024050ff */
[----:B------:R-:W-:Y:S01]  /*6860*/  FFMA R11, R27, R20, R15 ;  /* 0x000000141b0b7223 */ /* 0x000fe2000000000f */
[----:B------:R-:W-:Y:S01]  /*6870*/  LOP3.LUT R33, R36, 0xffffe000, RZ, 0xc0, !PT ;  /* 0xffffe00024217812 */ /* 0x000fe200078ec0ff */
[C---:B------:R-:W-:Y:S01]  /*6880*/  FMUL R12, R24.reuse, R16 ;  /* 0x00000010180c7220 */ /* 0x040fe20000400000 */
[----:B------:R-:W-:Y:S01]  /*6890*/  LOP3.LUT R26, R37, 0xffffe000, RZ, 0xc0, !PT ;  /* 0xffffe000251a7812 */ /* 0x000fe200078ec0ff */
[----:B------:R1:W-:Y:S01]  /*68a0*/  STS.128 [R68+0x10], R4 ;  /* 0x0000100444007388 */ /* 0x0003e20000000c00 */
        /* <DEDUP_REMOVED lines=13> */
[----:B------:R-:W-:Y:S02]  /*6980*/  F2FP.TF32.F32.PACK_B R12, R12 ;  /* 0x0000000cff0c723e */ /* 0x000fe400024050ff */
[----:B------:R-:W-:Y:S01]  /*6990*/  F2FP.TF32.F32.PACK_B R13, R13 ;  /* 0x0000000dff0d723e */ /* 0x000fe200024050ff */
[----:B------:R1:W-:Y:S01]  /*69a0*/  STS.128 [R67+0x20], R8 ;  /* 0x0000200843007388 */ /* 0x0003e20000000c00 */
[----:B------:R-:W-:Y:S02]  /*69b0*/  F2FP.TF32.F32.PACK_B R14, R14 ;  /* 0x0000000eff0e723e */ /* 0x000fe400024050ff */
[----:B------:R-:W-:Y:S05]  /*69c0*/  F2FP.TF32.F32.PACK_B R15, R15 ;  /* 0x0000000fff0f723e */ /* 0x000fea00024050ff */
[----:B------:R1:W-:Y:S01]  /*69d0*/  STS.128 [R63+0x30], R12 ;  /* 0x0000300c3f007388 */ /* 0x0003e20000000c00 */
[----:B------:R-:W-:Y:S01]  /*69e0*/  @!PT LDS RZ, [RZ] ;  /* 0x00000000fffff984 */ /* 0x000fe20000000800 */
[----:B------:R-:W-:Y:S01]  /*69f0*/  @!PT LDS RZ, [RZ] ;  /* 0x00000000fffff984 */ /* 0x000fe20000000800 */
[----:B------:R-:W-:Y:S01]  /*6a00*/  @!PT LDS RZ, [RZ] ;  /* 0x00000000fffff984 */ /* 0x000fe20000000800 */
[----:B------:R-:W-:Y:S01]  /*6a10*/  @!PT LDS RZ, [RZ] ;  /* 0x00000000fffff984 */ /* 0x000fe20000000800 */
[----:B------:R3:W-:Y:S07]  /*6a20*/  MEMBAR.ALL.CTA ;  /* 0x0000000000007992 */ /* 0x0007ee0000008000 */
[----:B---3--:R-:W3:Y:S02]  /*6a30*/  FENCE.VIEW.ASYNC.S ;  /* 0x00000000000073c6 */ /* 0x008ee40000000000 */
[----:B---3--:R-:W-:Y:S06]  /*6a40*/  BAR.SYNC.DEFER_BLOCKING 0x1, 0x80 ;  /* 0x0042000000007b1d */ /* 0x008fec0000010000 */
[----:B------:R-:W-:Y:S05]  /*6a50*/  @P0 BRA `(.L_x_106) ;  /* 0x0000000000280947 */ /* 0x000fea0003800000 */
[----:B------:R-:W3:Y:S01]  /*6a60*/  LDCU.64 UR6, c[0x0][0x348] ;  /* 0x00006900ff0677ac */ /* 0x000ee20008000a00 */
[----:B------:R-:W-:Y:S01]  /*6a70*/  UIADD3 UR4, UPT, UPT, UR44, 0x200, URZ ;  /* 0x000002002c047890 */ /* 0x000fe2000fffe0ff */
[----:B------:R-:W-:Y:S05]  /*6a80*/  UMOV UR51, UR36 ;  /* 0x0000002400337c82 */ /* 0x000fea0008000000 */
[----:B------:R-:W-:Y:S04]  /*6a90*/  MOV R60, UR4 ;  /* 0x00000004003c7c02 */ /* 0x000fe80008000f00 */
[----:B------:R-:W-:Y:S01]  /*6aa0*/  R2UR UR48, R60 ;  /* 0x000000003c3072ca */ /* 0x000fe200000e0000 */
[----:B---3--:R-:W-:Y:S04]  /*6ab0*/  UIADD3 UR4, UP0, UPT, UR6, 0x680, URZ ;  /* 0x0000068006047890 */ /* 0x008fe8000ff1e0ff */
[----:B------:R-:W-:Y:S09]  /*6ac0*/  UIADD3.X UR5, UPT, UPT, URZ, UR7, URZ, UP0, !UPT ;  /* 0x00000007ff057290 */ /* 0x000ff200087fe4ff */
[----:B------:R3:W-:Y:S01]  /*6ad0*/  UTMASTG.3D [UR48], [UR4] ;  /* 0x00000030040073b5 */ /* 0x0007e20008010000 */
[----:B------:R0:W-:Y:S01]  /*6ae0*/  UTMACMDFLUSH ;  /* 0x00000000000079b7 */ /* 0x0001e20000000000 */
[----:B---3--:R-:W-:Y:S04]  /*6af0*/  DEPBAR.LE SB0, 0x1 ;  /* 0x000080400000791a */ /* 0x008fe80000000000 */
.L_x_106:
[----:B------:R-:W-:Y:S05]  /*6b00*/  BSYNC.RECONVERGENT B0 ;  /* 0x0000000000007941 */ /* 0x000fea0003800200 */
.L_x_105:
[----:B------:R-:W-:Y:S01]  /*6b10*/  BAR.SYNC.DEFER_BLOCKING 0x1, 0x80 ;  /* 0x0042000000007b1d */ /* 0x000fe20000010000 */
[----:B------:R-:W-:Y:S01]  /*6b20*/  ISETP.NE.AND P1, PT, R74, RZ, PT ;  /* 0x000000ff4a00720c */ /* 0x000fe20003f25270 */
[----:B------:R-:W-:Y:S01]  /*6b30*/  UISETP.NE.AND UP0, UPT, UR52, URZ, UPT ;  /* 0x000000ff3400728c */ /* 0x000fe2000bf05270 */
[----:B------:R-:W-:Y:S11]  /*6b40*/  LEA R3, R34, UR44, 0x3 ;  /* 0x0000002c22037c11 */ /* 0x000ff6000f8e18ff */
[----:B------:R-:W-:Y:S01]  /*6b50*/  @P1 SHF.L.U32 R2, R66, 0x1f, RZ ;  /* 0x0000001f42021819 */ /* 0x000fe200000006ff */
[----:B------:R-:W-:Y:S06]  /*6b60*/  BRA.U !UP0, `(.L_x_107) ;  /* 0x0000000108247547 */ /* 0x000fec000b800000 */
[----:B-1----:R-:W-:Y:S01]  /*6b70*/  IMAD.U32 R5, RZ, RZ, UR46 ;  /* 0x0000002eff057e24 */ /* 0x002fe2000f8e00ff */
[----:B------:R-:W-:Y:S01]  /*6b80*/  MOV R0, UR47 ;  /* 0x0000002f00007c02 */ /* 0x000fe20008000f00 */
[----:B------:R-:W-:Y:S03]  /*6b90*/  UIADD3 UR4, UPT, UPT, UR46, 0x1, URZ ;  /* 0x000000012e047890 */ /* 0x000fe6000fffe0ff */
[----:B------:R-:W-:Y:S01]  /*6ba0*/  @P1 LEA R5, R5, UR44, 0x3 ;  /* 0x0000002c05051c11 */ /* 0x000fe2000f8e18ff */
[----:B------:R-:W-:Y:S04]  /*6bb0*/  UISETP.NE.AND UP0, UPT, UR4, 0x4, UPT ;  /* 0x000000040400788c */ /* 0x000fe8000bf05270 */
[----:B------:R-:W-:Y:S01]  /*6bc0*/  @P1 VIADD R5, R5, 0x60 ;  /* 0x0000006005051836 */ /* 0x000fe20000000000 */
[----:B------:R-:W-:Y:S04]  /*6bd0*/  USEL UR46, UR4, URZ, UP0 ;  /* 0x000000ff042e7287 */ /* 0x000fe80008000000 */
[----:B------:R-:W-:Y:S04]  /*6be0*/  @P1 PRMT R0, R0, 0x654, R5 ;  /* 0x0000065400001816 */ /* 0x000fe80000000005 */
[----:B------:R3:W-:Y:S04]  /*6bf0*/  @P1 SYNCS.ARRIVE.TRANS64.RED.A1T0 RZ, [R0+URZ], RZ ;  /* 0x000000ff00ff19a7 */ /* 0x0007e800081004ff */
.L_x_107:
[----:B------:R-:W4:Y:S01]  /*6c00*/  @P1 SYNCS.PHASECHK.TRANS64.TRYWAIT P0, [R3+URZ+0x40], R2 ;  /* 0x00004002030015a7 */ /* 0x000f2200080011ff */
[----:B------:R-:W-:Y:S01]  /*6c10*/  BSSY B1, `(.L_x_108) ;  /* 0x0000016000017945 */ /* 0x000fe20003800000 */
[----:B----4-:R-:W-:Y:S03]  /*6c20*/  @P1 SEL R35, RZ, 0x1, !P0 ;  /* 0x00000001ff231807 */ /* 0x010fe60004000000 */
[----:B------:R-:W-:Y:S05]  /*6c30*/  @!P1 BRA `(.L_x_109) ;  /* 0x00000000004c9947 */ /* 0x000fea0003800000 */
[----:B------:R-:W-:Y:S01]  /*6c40*/  ISETP.NE.AND P0, PT, R35, RZ, PT ;  /* 0x000000ff2300720c */ /* 0x000fe20003f05270 */
[----:B------:R-:W-:Y:S01]  /*6c50*/  BSSY B0, `(.L_x_110) ;  /* 0x000000b000007945 */ /* 0x000fe20003800000 */
[----:B------:R-:W-:Y:S11]  /*6c60*/  ISETP.NE.AND P1, PT, R76, RZ, PT ;  /* 0x000000ff4c00720c */ /* 0x000ff60003f25270 */
[----:B------:R-:W-:Y:S02]  /*6c70*/  @!UPT UIADD3 URZ, UPT, UPT, URZ, URZ, URZ ;  /* 0x000000fffffff290 */ /* 0x000fe4000fffe0ff */
[C---:B-1----:R-:W-:Y:S01]  /*6c80*/  @P1 IMAD R6, R34.reuse, 0x2000, R69 ;  /* 0x0000200022061824 */ /* 0x042fe200078e0245 */
[C---:B------:R-:W-:Y:S01]  /*6c90*/  @P1 LEA R4, R34.reuse, R67, 0xd ;  /* 0x0000004322041211 */ /* 0x040fe200078e68ff */
[C---:B------:R-:W-:Y:S02]  /*6ca0*/  @P1 IMAD R5, R34.reuse, 0x2000, R68 ;  /* 0x0000200022051824 */ /* 0x040fe400078e0244 */
[----:B------:R-:W-:Y:S01]  /*6cb0*/  @P1 IMAD R2, R34, 0x2000, R63 ;  /* 0x0000200022021824 */ /* 0x000fe200078e023f */
[----:B------:R-:W-:Y:S06]  /*6cc0*/  @P0 BRA `(.L_x_111) ;  /* 0x00000000000c0947 */ /* 0x000fec0003800000 */
[----:B---3--:R-:W-:Y:S04]  /*6cd0*/  SHF.L.U32 R0, R66, 0x1f, RZ ;  /* 0x0000001f42007819 */ /* 0x008fe800000006ff */
[----:B------:R-:W1:Y:S02]  /*6ce0*/  SYNCS.PHASECHK.TRANS64.TRYWAIT P0, [R3+URZ+0x40], R0 ;  /* 0x00004000030075a7 */ /* 0x000e6400080011ff */
[----:B-1----:R-:W-:Y:S05]  /*6cf0*/  @!P0 BRA `(.L_x_112) ;  /* 0x0000002800388947 */ /* 0x002fea0003800000 */
.L_x_111:
[----:B------:R-:W-:Y:S05]  /*6d00*/  BSYNC B0 ;  /* 0x0000000000007941 */ /* 0x000fea0003800000 */
.L_x_110:
[----:B------:R-:W-:Y:S02]  /*6d10*/  ISETP.NE.AND P0, PT, R76, RZ, PT ;  /* 0x000000ff4c00720c */ /* 0x000fe40003f05270 */
[----:B------:R-:W-:Y:S11]  /*6d20*/  IADD3 R34, PT, PT, R34, 0x1, RZ ;  /* 0x0000000122227810 */ /* 0x000ff60007ffe0ff */
[----:B------:R4:W1:Y:S04]  /*6d30*/  @P0 LDS.128 R48, [R6] ;  /* 0x0000000006300984 */ /* 0x0008680000000c00 */
[----:B------:R4:W1:Y:S04]  /*6d40*/  @P0 LDS.128 R44, [R5+0x10] ;  /* 0x00001000052c0984 */ /* 0x0008680000000c00 */
[----:B------:R4:W1:Y:S04]  /*6d50*/  @P0 LDS.128 R40, [R4+0x20] ;  /* 0x0000200004280984 */ /* 0x0008680000000c00 */
[----:B------:R4:W1:Y:S02]  /*6d60*/  @P0 LDS.128 R36, [R2+0x30] ;  /* 0x0000300002240984 */ /* 0x0008640000000c00 */
.L_x_109:
[----:B------:R-:W-:Y:S05]  /*6d70*/  BSYNC B1 ;  /* 0x0000000000017941 */ /* 0x000fea0003800000 */
.L_x_108:
[----:B-1-3--:R-:W-:Y:S05]  /*6d80*/  VIADD R0, R25, 0x10 ;  /* 0x0000001019007836 */ /* 0x00afea0000000000 */
[----:B------:R-:W-:Y:S04]  /*6d90*/  SHF.R.U32.HI R0, RZ, 0x15, R0 ;  /* 0x00000015ff007819 */ /* 0x000fe80000011600 */
[----:B------:R-:W-:Y:S11]  /*6da0*/  LOP3.LUT P0, RZ, R0, 0x3, R57, 0x48, !PT ;  /* 0x0000000300ff7812 */ /* 0x000ff60007804839 */
[----:B------:R-:W-:Y:S02]  /*6db0*/  @!UPT UIADD3 URZ, UPT, UPT, URZ, URZ, URZ ;  /* 0x000000fffffff290 */ /* 0x000fe4000fffe0ff */
[----:B------:R-:W-:Y:S05]  /*6dc0*/  @!P0 BRA `(.L_x_113) ;  /* 0x0000000000408947 */ /* 0x000fea0003800000 */
[----:B------:R-:W1:Y:S01]  /*6dd0*/  LDCU.64 UR8, c[0x4][0x70] ;  /* 0x01000e00ff0877ac */ /* 0x000e620008000a00 */
[----:B------:R-:W-:Y:S01]  /*6de0*/  MOV R3, 0x0 ;  /* 0x0000000000037802 */ /* 0x000fe20000000f00 */
[----:B------:R-:W-:Y:S02]  /*6df0*/  HFMA2 R12, -RZ, RZ, 0, 5.9604644775390625e-08 ;  /* 0x00000001ff0c7431 */ /* 0x000fe400000001ff */
[----:B------:R-:W-:Y:S02]  /*6e00*/  IMAD.MOV.U32 R8, RZ, RZ, 0x192 ;  /* 0x00000192ff087424 */ /* 0x000fe400078e00ff */
[----:B------:R-:W-:Y:S01]  /*6e10*/  IMAD.MOV.U32 R13, RZ, RZ, RZ ;  /* 0x000000ffff0d7224 */ /* 0x000fe200078e00ff */
[----:B------:R-:W3:Y:S01]  /*6e20*/  LDCU.64 UR6, c[0x4][0x78] ;  /* 0x01000f00ff0677ac */ /* 0x000ee20008000a00 */
[----:B----4-:R-:W4:Y:S01]  /*6e30*/  LDC.64 R2, c[0x4][R3] ;  /* 0x0100000003027b82 */ /* 0x010f220000000a00 */
[----:B------:R-:W5:Y:S01]  /*6e40*/  LDCU.64 UR4, c[0x4][0x10] ;  /* 0x01000200ff0477ac */ /* 0x000f620008000a00 */
[----:B-1----:R-:W-:Y:S01]  /*6e50*/  MOV R5, UR9 ;  /* 0x0000000900057c02 */ /* 0x002fe20008000f00 */
[----:B------:R-:W-:Y:S01]  /*6e60*/  IMAD.U32 R4, RZ, RZ, UR8 ;  /* 0x00000008ff047e24 */ /* 0x000fe2000f8e00ff */
[----:B---3--:R-:W-:Y:S01]  /*6e70*/  MOV R7, UR7 ;  /* 0x0000000700077c02 */ /* 0x008fe20008000f00 */
[----:B------:R-:W-:Y:S01]  /*6e80*/  IMAD.U32 R6, RZ, RZ, UR6 ;  /* 0x00000006ff067e24 */ /* 0x000fe2000f8e00ff */
[----:B-----5:R-:W-:Y:S01]  /*6e90*/  MOV R11, UR5 ;  /* 0x00000005000b7c02 */ /* 0x020fe20008000f00 */
[----:B------:R-:W-:Y:S02]  /*6ea0*/  IMAD.U32 R10, RZ, RZ, UR4 ;  /* 0x00000004ff0a7e24 */ /* 0x000fe4000f8e00ff */
[----:B------:R-:W-:Y:S07]  /*6eb0*/  LEPC R20, `(.L_x_113) ;  /* 0x000000001014794e */ /* 0x000fee0000000000 */
[----:B--2-4-:R-:W-:Y:S05]  /*6ec0*/  CALL.ABS.NOINC R2 ;  /* 0x0000000002007343 */ /* 0x014fea0003c00000 */
.L_x_113:
[----:B------:R-:W-:Y:S01]  /*6ed0*/  ISETP.NE.AND P6, PT, R74, RZ, PT ;  /* 0x000000ff4a00720c */ /* 0x000fe20003fc5270 */
[----:B------:R-:W-:Y:S05]  /*6ee0*/  WARPSYNC.ALL ;  /* 0x0000000000007948 */ /* 0x000fea0003800000 */
[----:B------:R-:W-:Y:S01]  /*6ef0*/  R2UR UR4, R25 ;  /* 0x00000000190472ca */ /* 0x000fe200000e0000 */
[----:B------:R-:W-:Y:S01]  /*6f00*/  IMAD.U32 R77, RZ, RZ, UR46 ;  /* 0x0000002eff4d7e24 */ /* 0x000fe2000f8e00ff */
[----:B------:R-:W-:Y:S01]  /*6f10*/  LOP3.LUT R20, R48, 0xffffe000, RZ, 0xc0, !PT ;  /* 0xffffe00030147812 */ /* 0x000fe200078ec0ff */
[----:B------:R-:W-:Y:S01]  /*6f20*/  BSSY.RECONVERGENT B0, `(.L_x_114) ;  /* 0x000005e000007945 */ /* 0x000fe20003800200 */
[----:B------:R-:W-:Y:S02]  /*6f30*/  LOP3.LUT R21, R49, 0xffffe000, RZ, 0xc0, !PT ;  /* 0xffffe00031157812 */ /* 0x000fe400078ec0ff */
[----:B------:R-:W-:Y:S02]  /*6f40*/  LOP3.LUT R26, R51, 0xffffe000, RZ, 0xc0, !PT ;  /* 0xffffe000331a7812 */ /* 0x000fe400078ec0ff */
[----:B------:R-:W-:Y:S01]  /*6f50*/  @P6 LEA R0, R77, UR44, 0x3 ;  /* 0x0000002c4d006c11 */ /* 0x000fe2000f8e18ff */
[----:B------:R-:W-:Y:S01]  /*6f60*/  IMAD.U32 R77, RZ, RZ, UR47 ;  /* 0x0000002fff4d7e24 */ /* 0x000fe2000f8e00ff */
[----:B------:R-:W-:Y:S02]  /*6f70*/  LOP3.LUT R33, R44, 0xffffe000, RZ, 0xc0, !PT ;  /* 0xffffe0002c217812 */ /* 0x000fe400078ec0ff */
[----:B------:R-:W-:Y:S01]  /*6f80*/  LOP3.LUT R32, R45, 0xffffe000, RZ, 0xc0, !PT ;  /* 0xffffe0002d207812 */ /* 0x000fe200078ec0ff */
[----:B----4-:R-:W1:Y:S01]  /*6f90*/  LDTM.x16 R4, tmem[UR4+0x10] ;  /* 0x00001004000479ee */ /* 0x010e620008240000 */
[----:B------:R-:W-:Y:S01]  /*6fa0*/  ISETP.NE.AND P0, PT, R71, RZ, PT ;  /* 0x000000ff4700720c */ /* 0x000fe20003f05270 */
[----:B------:R-:W-:Y:S05]  /*6fb0*/  @P6 VIADD R0, R0, 0x60 ;  /* 0x0000006000006836 */ /* 0x000fea0000000000 */
[----:B------:R-:W-:Y:S01]  /*6fc0*/  @P6 PRMT R77, R77, 0x654, R0 ;  /* 0x000006544d4d6816 */ /* 0x000fe20000000000 */
[C---:B-1----:R-:W-:Y:S01]  /*6fd0*/  FMUL R0, R24.reuse, R4 ;  /* 0x0000000418007220 */ /* 0x042fe20000400000 */
[C---:B------:R-:W-:Y:S01]  /*6fe0*/  FMUL R2, R24.reuse, R5 ;  /* 0x0000000518027220 */ /* 0x040fe20000400000 */
[C---:B------:R-:W-:Y:S01]  /*6ff0*/  FMUL R3, R24.reuse, R6 ;  /* 0x0000000618037220 */ /* 0x040fe20000400000 */
[----:B------:R-:W-:Y:S01]  /*7000*/  FMUL R7, R24, R7 ;  /* 0x0000000718077220 */ /* 0x000fe20000400000 */
[C---:B------:R-:W-:Y:S01]  /*7010*/  FFMA R28, R27.reuse, R20, R0 ;  /* 0x000000141b1c7223 */ /* 0x040fe20000000000 */
[----:B------:R-:W-:Y:S01]  /*7020*/  LOP3.LUT R20, R50, 0xffffe000, RZ, 0xc0, !PT ;  /* 0xffffe00032147812 */ /* 0x000fe200078ec0ff */
[C---:B------:R-:W-:Y:S01]  /*7030*/  FFMA R29, R27.reuse, R21, R2 ;  /* 0x000000151b1d7223 */ /* 0x040fe20000000002 */
[----:B------:R-:W-:Y:S01]  /*7040*/  LOP3.LUT R21, R40, 0xffffe000, RZ, 0xc0, !PT ;  /* 0xffffe00028157812 */ /* 0x000fe200078ec0ff */
[----:B------:R-:W-:Y:S01]  /*7050*/  FMUL R4, R24, R8 ;  /* 0x0000000818047220 */ /* 0x000fe20000400000 */
[----:B------:R-:W-:Y:S01]  /*7060*/  F2FP.TF32.F32.PACK_B R28, R28 ;  /* 0x0000001cff1c723e */ /* 0x000fe200024050ff */
[C---:B------:R-:W-:Y:S01]  /*7070*/  FFMA R30, R27.reuse, R20, R3 ;  /* 0x000000141b1e7223 */ /* 0x040fe20000000003 */
        /* <DEDUP_REMOVED lines=8> */
[----:B------:R-:W-:Y:S01]  /*7100*/  F2FP.TF32.F32.PACK_B R31, R31 ;  /* 0x0000001fff1f723e */ /* 0x000fe200024050ff */
[C---:B------:R-:W-:Y:S01]  /*7110*/  FFMA R4, R27.reuse, R33, R4 ;  /* 0x000000211b047223 */ /* 0x040fe20000000004 */
[C---:B------:R-:W-:Y:S01]  /*7120*/  FFMA R5, R27.reuse, R32, R5 ;  /* 0x000000201b057223 */ /* 0x040fe20000000005 */
[C---:B------:R-:W-:Y:S01]  /*7130*/  FFMA R6, R27.reuse, R20, R6 ;  /* 0x000000141b067223 */ /* 0x040fe20000000006 */
[----:B------:R-:W-:Y:S01]  /*7140*/  FFMA R7, R27, R26, R11 ;  /* 0x0000001a1b077223 */ /* 0x000fe2000000000b */
[----:B------:R1:W-:Y:S01]  /*7150*/  STS.128 [R69+0x2000], R28 ;  /* 0x0020001c45007388 */ /* 0x0003e20000000c00 */
[----:B------:R-:W-:Y:S01]  /*7160*/  LOP3.LUT R32, R41, 0xffffe000, RZ, 0xc0, !PT ;  /* 0xffffe00029207812 */ /* 0x000fe200078ec0ff */
[----:B------:R-:W-:Y:S01]  /*7170*/  FMUL R8, R24, R12 ;  /* 0x0000000c18087220 */ /* 0x000fe20000400000 */
[----:B------:R-:W-:Y:S01]  /*7180*/  LOP3.LUT R33, R42, 0xffffe000, RZ, 0xc0, !PT ;  /* 0xffffe0002a217812 */ /* 0x000fe200078ec0ff */
[C---:B------:R-:W-:Y:S01]  /*7190*/  FMUL R9, R24.reuse, R13 ;  /* 0x0000000d18097220 */ /* 0x040fe20000400000 */
[----:B------:R-:W-:Y:S01]  /*71a0*/  LOP3.LUT R20, R43, 0xffffe000, RZ, 0xc0, !PT ;  /* 0xffffe0002b147812 */ /* 0x000fe200078ec0ff */
[C---:B------:R-:W-:Y:S01]  /*71b0*/  FMUL R10, R24.reuse, R14 ;  /* 0x0000000e180a7220 */ /* 0x040fe20000400000 */
        /* <DEDUP_REMOVED lines=30> */
[----:B------:R-:W-:Y:S02]  /*73a0*/  F2FP.TF32.F32.PACK_B R15, R15 ;  /* 0x0000000fff0f723e */ /* 0x000fe400024050ff */
[----:B------:R-:W-:Y:S02]  /*73b0*/  LEA R0, R34, UR44, 0x3 ;  /* 0x0000002c22007c11 */ /* 0x000fe4000f8e18ff */
[----:B------:R-:W-:Y:S01]  /*73c0*/  @P6 SHF.L.U32 R3, R66, 0x1f, RZ ;  /* 0x0000001f42036819 */ /* 0x000fe200000006ff */
        /* <DEDUP_REMOVED lines=10> */
[----:B------:R-:W-:Y:S02]  /*7470*/  UIADD3 UR9, UPT, UPT, UR49, 0x10, URZ ;  /* 0x0000001031097890 */ /* 0x000fe4000fffe0ff */
[----:B------:R-:W-:Y:S01]  /*7480*/  UIADD3 UR8, UPT, UPT, UR44, 0x2200, URZ ;  /* 0x000022002c087890 */ /* 0x000fe2000fffe0ff */
[----:B------:R-:W-:Y:S01]  /*7490*/  UMOV UR10, UR50 ;  /* 0x00000032000a7c82 */ /* 0x000fe20008000000 */
[----:B------:R-:W-:Y:S01]  /*74a0*/  UMOV UR11, UR36 ;  /* 0x00000024000b7c82 */ /* 0x000fe20008000000 */
[----:B---3--:R-:W-:Y:S04]  /*74b0*/  UIADD3 UR4, UP0, UPT, UR6, 0x680, URZ ;  /* 0x0000068006047890 */ /* 0x008fe8000ff1e0ff */
[----:B------:R-:W-:Y:S09]  /*74c0*/  UIADD3.X UR5, UPT, UPT, URZ, UR7, URZ, UP0, !UPT ;  /* 0x00000007ff057290 */ /* 0x000ff200087fe4ff */
[----:B------:R3:W-:Y:S01]  /*74d0*/  UTMASTG.3D [UR8], [UR4] ;  /* 0x00000008040073b5 */ /* 0x0007e20008010000 */
[----:B------:R0:W-:Y:S01]  /*74e0*/  UTMACMDFLUSH ;  /* 0x00000000000079b7 */ /* 0x0001e20000000000 */
[----:B---3--:R-:W-:Y:S04]  /*74f0*/  DEPBAR.LE SB0, 0x1 ;  /* 0x000080400000791a */ /* 0x008fe80000000000 */
.L_x_115:
[----:B------:R-:W-:Y:S05]  /*7500*/  BSYNC.RECONVERGENT B0 ;  /* 0x0000000000007941 */ /* 0x000fea0003800200 */
.L_x_114:
[----:B------:R-:W-:Y:S01]  /*7510*/  BAR.SYNC.DEFER_BLOCKING 0x1, 0x80 ;  /* 0x0042000000007b1d */ /* 0x000fe20000010000 */
[----:B------:R-:W-:Y:S04]  /*7520*/  UIADD3 UR4, UPT, UPT, UR46, 0x1, URZ ;  /* 0x000000012e047890 */ /* 0x000fe8000fffe0ff */
[----:B------:R-:W-:Y:S04]  /*7530*/  UISETP.NE.AND UP0, UPT, UR4, 0x4, UPT ;  /* 0x000000040400788c */ /* 0x000fe8000bf05270 */
[----:B------:R-:W-:Y:S01]  /*7540*/  USEL UR45, UR4, URZ, UP0 ;  /* 0x000000ff042d7287 */ /* 0x000fe20008000000 */
[----:B------:R3:W-:Y:S01]  /*7550*/  @P6 SYNCS.ARRIVE.TRANS64.RED.A1T0 RZ, [R77+URZ], RZ ;  /* 0x000000ff4dff69a7 */ /* 0x0007e200081004ff */
[----:B------:R-:W-:Y:S01]  /*7560*/  BSSY B1, `(.L_x_116) ;  /* 0x0000017000017945 */ /* 0x000fe20003800000 */
[----:B------:R-:W4:Y:S02]  /*7570*/  @P6 SYNCS.PHASECHK.TRANS64.TRYWAIT P0, [R0+URZ+0x40], R3 ;  /* 0x00004003000065a7 */ /* 0x000f2400080011ff */
[----:B----4-:R-:W-:Y:S01]  /*7580*/  @P6 SEL R35, RZ, 0x1, !P0 ;  /* 0x00000001ff236807 */ /* 0x010fe20004000000 */
[----:B---3--:R-:W-:Y:S06]  /*7590*/  @!P6 BRA `(.L_x_117) ;  /* 0x00000000004ce947 */ /* 0x008fec0003800000 */
        /* <DEDUP_REMOVED lines=9> */
[----:B------:R-:W-:Y:S04]  /*7630*/  SHF.L.U32 R7, R66, 0x1f, RZ ;  /* 0x0000001f42077819 */ /* 0x000fe800000006ff */
[----:B------:R-:W1:Y:S02]  /*7640*/  SYNCS.PHASECHK.TRANS64.TRYWAIT P0, [R0+URZ+0x40], R7 ;  /* 0x00004007000075a7 */ /* 0x000e6400080011ff */
[----:B-1----:R-:W-:Y:S05]  /*7650*/  @!P0 BRA `(.L_x_120) ;  /* 0x0000001c00f48947 */ /* 0x002fea0003800000 */
.L_x_119:
[----:B------:R-:W-:Y:S05]  /*7660*/  BSYNC B0 ;  /* 0x0000000000007941 */ /* 0x000fea0003800000 */
.L_x_118:
[----:B------:R-:W-:Y:S02]  /*7670*/  ISETP.NE.AND P0, PT, R76, RZ, PT ;  /* 0x000000ff4c00720c */ /* 0x000fe40003f05270 */
[----:B------:R-:W-:Y:S11]  /*7680*/  IADD3 R34, PT, PT, R34, 0x1, RZ ;  /* 0x0000000122227810 */ /* 0x000ff60007ffe0ff */
[----:B------:R3:W4:Y:S04]  /*7690*/  @P0 LDS.128 R48, [R5] ;  /* 0x0000000005300984 */ /* 0x0007280000000c00 */
[----:B------:R3:W1:Y:S04]  /*76a0*/  @P0 LDS.128 R44, [R4+0x10] ;  /* 0x00001000042c0984 */ /* 0x0006680000000c00 */
[----:B------:R3:W1:Y:S04]  /*76b0*/  @P0 LDS.128 R40, [R3+0x20] ;  /* 0x0000200003280984 */ /* 0x0006680000000c00 */
[----:B------:R3:W1:Y:S02]  /*76c0*/  @P0 LDS.128 R36, [R2+0x30] ;  /* 0x0000300002240984 */ /* 0x0006640000000c00 */
.L_x_117:
[----:B------:R-:W-:Y:S05]  /*76d0*/  BSYNC B1 ;  /* 0x0000000000017941 */ /* 0x000fea0003800000 */
.L_x_116:
[----:B-1----:R-:W-:Y:S05]  /*76e0*/  VIADD R0, R25, 0x20 ;  /* 0x0000002019007836 */ /* 0x002fea0000000000 */
[----:B------:R-:W-:Y:S04]  /*76f0*/  SHF.R.U32.HI R0, RZ, 0x15, R0 ;  /* 0x00000015ff007819 */ /* 0x000fe80000011600 */
[----:B------:R-:W-:Y:S11]  /*7700*/  LOP3.LUT P0, RZ, R0, 0x3, R57, 0x48, !PT ;  /* 0x0000000300ff7812 */ /* 0x000ff60007804839 */
[----:B------:R-:W-:Y:S02]  /*7710*/  @!UPT UIADD3 URZ, UPT, UPT, URZ, URZ, URZ ;  /* 0x000000fffffff290 */ /* 0x000fe4000fffe0ff */
[----:B------:R-:W-:Y:S05]  /*7720*/  @!P0 BRA `(.L_x_121) ;  /* 0x0000000000408947 */ /* 0x000fea0003800000 */
[----:B------:R-:W1:Y:S01]  /*7730*/  LDCU.64 UR8, c[0x4][0x70] ;  /* 0x01000e00ff0877ac */ /* 0x000e620008000a00 */
[----:B---3--:R-:W-:Y:S01]  /*7740*/  MOV R3, 0x0 ;  /* 0x0000000000037802 */ /* 0x008fe20000000f00 */
[----:B------:R-:W-:Y:S02]  /*7750*/  HFMA2 R12, -RZ, RZ, 0, 5.9604644775390625e-08 ;  /* 0x00000001ff0c7431 */ /* 0x000fe400000001ff */
[----:B------:R-:W-:Y:S02]  /*7760*/  IMAD.MOV.U32 R8, RZ, RZ, 0x192 ;  /* 0x00000192ff087424 */ /* 0x000fe400078e00ff */
[----:B------:R-:W-:Y:S01]  /*7770*/  IMAD.MOV.U32 R13, RZ, RZ, RZ ;  /* 0x000000ffff0d7224 */ /* 0x000fe200078e00ff */
[----:B------:R-:W3:Y:S01]  /*7780*/  LDCU.64 UR6, c[0x4][0x78] ;  /* 0x01000f00ff0677ac */ /* 0x000ee20008000a00 */
[----:B------:R-:W2:Y:S01]  /*7790*/  LDC.64 R2, c[0x4][R3] ;  /* 0x0100000003027b82 */ /* 0x000ea20000000a00 */
        /* <DEDUP_REMOVED lines=9> */
.L_x_121:
[----:B------:R-:W-:Y:S01]  /*7830*/  ISETP.NE.AND P6, PT, R74, RZ, PT ;  /* 0x000000ff4a00720c */ /* 0x000fe20003fc5270 */
[----:B------:R-:W-:Y:S05]  /*7840*/  WARPSYNC.ALL ;  /* 0x0000000000007948 */ /* 0x000fea0003800000 */
[----:B------:R-:W-:Y:S01]  /*7850*/  R2UR UR4, R25 ;  /* 0x00000000190472ca */ /* 0x000fe200000e0000 */
[----:B------:R-:W-:Y:S01]  /*7860*/  IMAD.U32 R77, RZ, RZ, UR45 ;  /* 0x0000002dff4d7e24 */ /* 0x000fe2000f8e00ff */
[----:B----4-:R-:W-:Y:S01]  /*7870*/  LOP3.LUT R20, R48, 0xffffe000, RZ, 0xc0, !PT ;  /* 0xffffe00030147812 */ /* 0x010fe200078ec0ff */
[----:B------:R-:W-:Y:S01]  /*7880*/  BSSY.RECONVERGENT B0, `(.L_x_122) ;  /* 0x000005e000007945 */ /* 0x000fe20003800200 */
[----:B------:R-:W-:Y:S02]  /*7890*/  LOP3.LUT R21, R49, 0xffffe000, RZ, 0xc0, !PT ;  /* 0xffffe00031157812 */ /* 0x000fe400078ec0ff */
[----:B------:R-:W-:Y:S02]  /*78a0*/  LOP3.LUT R26, R51, 0xffffe000, RZ, 0xc0, !PT ;  /* 0xffffe000331a7812 */ /* 0x000fe400078ec0ff */
[----:B------:R-:W-:Y:S01]  /*78b0*/  @P6 LEA R0, R77, UR44, 0x3 ;  /* 0x0000002c4d006c11 */ /* 0x000fe2000f8e18ff */
[----:B------:R-:W-:Y:S01]  /*78c0*/  IMAD.U32 R77, RZ, RZ, UR47 ;  /* 0x0000002fff4d7e24 */ /* 0x000fe2000f8e00ff */
[----:B------:R-:W-:Y:S02]  /*78d0*/  LOP3.LUT R33, R44, 0xffffe000, RZ, 0xc0, !PT ;  /* 0xffffe0002c217812 */ /* 0x000fe400078ec0ff */
[----:B------:R-:W-:Y:S01]  /*78e0*/  LOP3.LUT R32, R45, 0xffffe000, RZ, 0xc0, !PT ;  /* 0xffffe0002d207812 */ /* 0x000fe200078ec0ff */
[----:B---3--:R-:W1:Y:S01]  /*78f0*/  LDTM.x16 R4, tmem[UR4+0x20] ;  /* 0x00002004000479ee */ /* 0x008e620008240000 */
        /* <DEDUP_REMOVED lines=86> */
.L_x_123:
[----:B------:R-:W-:Y:S05]  /*7e60*/  BSYNC.RECONVERGENT B0 ;  /* 0x0000000000007941 */ /* 0x000fea0003800200 */
.L_x_122:
        /* <DEDUP_REMOVED lines=21> */
.L_x_127:
[----:B------:R-:W-:Y:S05]  /*7fc0*/  BSYNC B0 ;  /* 0x0000000000007941 */ /* 0x000fea0003800000 */
.L_x_126:
[----:B------:R-:W-:Y:S11]  /*7fd0*/  ISETP.NE.AND P0, PT, R76, RZ, PT ;  /* 0x000000ff4c00720c */ /* 0x000ff60003f05270 */
[----:B------:R-:W-:Y:S02]  /*7fe0*/  @!UPT UIADD3 URZ, UPT, UPT, URZ, URZ, URZ ;  /* 0x000000fffffff290 */ /* 0x000fe4000fffe0ff */
[----:B------:R3:W4:Y:S04]  /*7ff0*/  @P0 LDS.128 R48, [R4] ;  /* 0x0000000004300984 */ /* 0x0007280000000c00 */
[----:B------:R3:W1:Y:S04]  /*8000*/  @P0 LDS.128 R44, [R3+0x10] ;  /* 0x00001000032c0984 */ /* 0x0006680000000c00 */
[----:B------:R3:W1:Y:S04]  /*8010*/  @P0 LDS.128 R40, [R2+0x20] ;  /* 0x0000200002280984 */ /* 0x0006680000000c00 */
[----:B------:R3:W1:Y:S02]  /*8020*/  @P0 LDS.128 R36, [R34+0x30] ;  /* 0x0000300022240984 */ /* 0x0006640000000c00 */
.L_x_125:
[----:B------:R-:W-:Y:S05]  /*8030*/  BSYNC B1 ;  /* 0x0000000000017941 */ /* 0x000fea0003800000 */
.L_x_124:
        /* <DEDUP_REMOVED lines=21> */
.L_x_129:
[----:B------:R-:W-:Y:S01]  /*8190*/  ISETP.NE.AND P0, PT, R71, RZ, PT ;  /* 0x000000ff4700720c */ /* 0x000fe20003f05270 */
[----:B------:R-:W-:Y:S05]  /*81a0*/  WARPSYNC.ALL ;  /* 0x0000000000007948 */ /* 0x000fea0003800000 */
[----:B------:R-:W-:Y:S01]  /*81b0*/  R2UR UR4, R25 ;  /* 0x00000000190472ca */ /* 0x000fe200000e0000 */
[----:B------:R-:W-:Y:S01]  /*81c0*/  BSSY.RECONVERGENT B0, `(.L_x_130) ;  /* 0x000005d000007945 */ /* 0x000fe20003800200 */
[----:B----4-:R-:W-:Y:S02]  /*81d0*/  LOP3.LUT R0, R48, 0xffffe000, RZ, 0xc0, !PT ;  /* 0xffffe00030007812 */ /* 0x010fe400078ec0ff */
[----:B---3--:R-:W-:Y:S02]  /*81e0*/  LOP3.LUT R2, R49, 0xffffe000, RZ, 0xc0, !PT ;  /* 0xffffe00031027812 */ /* 0x008fe400078ec0ff */
[----:B------:R-:W-:Y:S02]  /*81f0*/  LOP3.LUT R3, R50, 0xffffe000, RZ, 0xc0, !PT ;  /* 0xffffe00032037812 */ /* 0x000fe400078ec0ff */
[----:B------:R-:W-:Y:S02]  /*8200*/  LOP3.LUT R20, R51, 0xffffe000, RZ, 0xc0, !PT ;  /* 0xffffe00033147812 */ /* 0x000fe400078ec0ff */
[----:B------:R-:W-:Y:S02]  /*8210*/  LOP3.LUT R21, R44, 0xffffe000, RZ, 0xc0, !PT ;  /* 0xffffe0002c157812 */ /* 0x000fe400078ec0ff */
[----:B------:R-:W-:Y:S01]  /*8220*/  LOP3.LUT R26, R45, 0xffffe000, RZ, 0xc0, !PT ;  /* 0xffffe0002d1a7812 */ /* 0x000fe200078ec0ff */
[----:B------:R-:W1:Y:S01]  /*8230*/  LDTM.x16 R4, tmem[UR4+0x30] ;  /* 0x00003004000479ee */ /* 0x000e620008240000 */
[----:B------:R-:W-:Y:S01]  /*8240*/  R2UR UR4, R75 ;  /* 0x000000004b0472ca */ /* 0x000fe200000e0000 */
[----:B------:R-:W-:Y:S01]  /*8250*/  NOP ;  /* 0x0000000000007918 */ /* 0x000fe20000000000 */
[----:B------:R-:W-:Y:S02]  /*8260*/  LOP3.LUT R29, R46, 0xffffe000, RZ, 0xc0, !PT ;  /* 0xffffe0002e1d7812 */ /* 0x000fe400078ec0ff */
[----:B------:R-:W-:Y:S02]  /*8270*/  LOP3.LUT R28, R47, 0xffffe000, RZ, 0xc0, !PT ;  /* 0xffffe0002f1c7812 */ /* 0x000fe400078ec0ff */
[----:B------:R-:W-:Y:S02]  /*8280*/  LOP3.LUT R31, R40, 0xffffe000, RZ, 0xc0, !PT ;  /* 0xffffe000281f7812 */ /* 0x000fe400078ec0ff */
[----:B------:R-:W-:Y:S02]  /*8290*/  LOP3.LUT R30, R41, 0xffffe000, RZ, 0xc0, !PT ;  /* 0xffffe000291e7812 */ /* 0x000fe400078ec0ff */
[----:B------:R-:W-:Y:S02]  /*82a0*/  LOP3.LUT R33, R42, 0xffffe000, RZ, 0xc0, !PT ;  /* 0xffffe0002a217812 */ /* 0x000fe400078ec0ff */
[----:B------:R-:W-:Y:S01]  /*82b0*/  LOP3.LUT R32, R43, 0xffffe000, RZ, 0xc0, !PT ;  /* 0xffffe0002b207812 */ /* 0x000fe200078ec0ff */
[----:B------:R-:W-:Y:S01]  /*82c0*/  UIADD3 UR4, UPT, UPT, UR4, 0xd0, URZ ;  /* 0x000000d004047890 */ /* 0x000fe2000fffe0ff */
[----:B------:R-:W-:Y:S02]  /*82d0*/  LOP3.LUT R35, R36, 0xffffe000, RZ, 0xc0, !PT ;  /* 0xffffe00024237812 */ /* 0x000fe400078ec0ff */
[----:B------:R-:W-:Y:S01]  /*82e0*/  LOP3.LUT R34, R37, 0xffffe000, RZ, 0xc0, !PT ;  /* 0xffffe00025227812 */ /* 0x000fe200078ec0ff */
[----:B------:R-:W-:Y:S01]  /*82f0*/  UPRMT UR4, UR47, 0x654, UR4 ;  /* 0x000006542f047896 */ /* 0x000fe20008000004 */
[----:B------:R-:W-:Y:S02]  /*8300*/  LOP3.LUT R37, R38, 0xffffe000, RZ, 0xc0, !PT ;  /* 0xffffe00026257812 */ /* 0x000fe400078ec0ff */
[----:B------:R-:W-:Y:S01]  /*8310*/  LOP3.LUT R36, R39, 0xffffe000, RZ, 0xc0, !PT ;  /* 0xffffe00027247812 */ /* 0x000fe200078ec0ff */
[C---:B-1----:R-:W-:Y:S01]  /*8320*/  FMUL R4, R24.reuse, R4 ;  /* 0x0000000418047220 */ /* 0x042fe20000400000 */
[C---:B------:R-:W-:Y:S01]  /*8330*/  FMUL R5, R24.reuse, R5 ;  /* 0x0000000518057220 */ /* 0x040fe20000400000 */
[C---:B------:R-:W-:Y:S01]  /*8340*/  FMUL R6, R24.reuse, R6 ;  /* 0x0000000618067220 */ /* 0x040fe20000400000 */
[C---:B------:R-:W-:Y:S01]  /*8350*/  FMUL R7, R24.reuse, R7 ;  /* 0x0000000718077220 */ /* 0x040fe20000400000 */
[C---:B------:R-:W-:Y:S01]  /*8360*/  FFMA R4, R27.reuse, R0, R4 ;  /* 0x000000001b047223 */ /* 0x040fe20000000004 */
[C---:B------:R-:W-:Y:S01]  /*8370*/  FFMA R5, R27.reuse, R2, R5 ;  /* 0x000000021b057223 */ /* 0x040fe20000000005 */
[C---:B------:R-:W-:Y:S01]  /*8380*/  FFMA R6, R27.reuse, R3, R6 ;  /* 0x000000031b067223 */ /* 0x040fe20000000006 */
[C---:B------:R-:W-:Y:S01]  /*8390*/  FFMA R7, R27.reuse, R20, R7 ;  /* 0x000000141b077223 */ /* 0x040fe20000000007 */
[C---:B------:R-:W-:Y:S01]  /*83a0*/  FMUL R8, R24.reuse, R8 ;  /* 0x0000000818087220 */ /* 0x040fe20000400000 */
[C---:B------:R-:W-:Y:S01]  /*83b0*/  FMUL R9, R24.reuse, R9 ;  /* 0x0000000918097220 */ /* 0x040fe20000400000 */
[C---:B------:R-:W-:Y:S01]  /*83c0*/  FMUL R10, R24.reuse, R10 ;  /* 0x0000000a180a7220 */ /* 0x040fe20000400000 */
[C---:B------:R-:W-:Y:S01]  /*83d0*/  FMUL R11, R24.reuse, R11 ;  /* 0x0000000b180b7220 */ /* 0x040fe20000400000 */
[----:B------:R-:W-:Y:S01]  /*83e0*/  F2FP.TF32.F32.PACK_B R4, R4 ;  /* 0x00000004ff04723e */ /* 0x000fe200024050ff */
[C---:B------:R-:W-:Y:S01]  /*83f0*/  FFMA R8, R27.reuse, R21, R8 ;  /* 0x000000151b087223 */ /* 0x040fe20000000008 */
[----:B------:R-:W-:Y:S01]  /*8400*/  F2FP.TF32.F32.PACK_B R5, R5 ;  /* 0x00000005ff05723e */ /* 0x000fe200024050ff */
[C---:B------:R-:W-:Y:S01]  /*8410*/  FFMA R9, R27.reuse, R26, R9 ;  /* 0x0000001a1b097223 */ /* 0x040fe20000000009 */
[----:B------:R-:W-:Y:S01]  /*8420*/  F2FP.TF32.F32.PACK_B R6, R6 ;  /* 0x00000006ff06723e */ /* 0x000fe200024050ff */
[C---:B------:R-:W-:Y:S01]  /*8430*/  FFMA R10, R27.reuse, R29, R10 ;  /* 0x0000001d1b0a7223 */ /* 0x040fe2000000000a */
[----:B------:R-:W-:Y:S01]  /*8440*/  F2FP.TF32.F32.PACK_B R7, R7 ;  /* 0x00000007ff07723e */ /* 0x000fe200024050ff */
[C---:B------:R-:W-:Y:S01]  /*8450*/  FFMA R11, R27.reuse, R28, R11 ;  /* 0x0000001c1b0b7223 */ /* 0x040fe2000000000b */
[C---:B------:R-:W-:Y:S01]  /*8460*/  FMUL R12, R24.reuse, R12 ;  /* 0x0000000c180c7220 */ /* 0x040fe20000400000 */
[----:B------:R-:W-:Y:S01]  /*8470*/  SYNCS.ARRIVE.TRANS64.RED.A1T0 RZ, [UR4], RZ ;  /* 0x000000ffffff79a7 */ /* 0x000fe20008100404 */
[----:B------:R-:W-:Y:S01]  /*8480*/  F2FP.TF32.F32.PACK_B R8, R8 ;  /* 0x00000008ff08723e */ /* 0x000fe200024050ff */
[----:B------:R1:W-:Y:S01]  /*8490*/  STS.128 [R69+0x6000], R4 ;  /* 0x0060000445007388 */ /* 0x0003e20000000c00 */
        /* <DEDUP_REMOVED lines=9> */
[C---:B------:R-:W-:Y:S01]  /*8530*/  FFMA R15, R27.reuse, R32, R15 ;  /* 0x000000201b0f7223 */ /* 0x040fe2000000000f */
[C---:B------:R-:W-:Y:S01]  /*8540*/  FMUL R16, R24.reuse, R16 ;  /* 0x0000001018107220 */ /* 0x040fe20000400000 */
[----:B------:R-:W-:Y:S01]  /*8550*/  F2FP.TF32.F32.PACK_B R12, R12 ;  /* 0x0000000cff0c723e */ /* 0x000fe200024050ff */
[----:B------:R1:W-:Y:S01]  /*8560*/  STS.128 [R68+0x6010], R8 ;  /* 0x0060100844007388 */ /* 0x0003e20000000c00 */
[C---:B------:R-:W-:Y:S01]  /*8570*/  FMUL R17, R24.reuse, R17 ;  /* 0x0000001118117220 */ /* 0x040fe20000400000 */
        /* <DEDUP_REMOVED lines=8> */
[----:B------:R-:W-:Y:S01]  /*8600*/  FFMA R19, R27, R36, R19 ;  /* 0x000000241b137223 */ /* 0x000fe20000000013 */
[----:B------:R-:W-:Y:S02]  /*8610*/  F2FP.TF32.F32.PACK_B R16, R16 ;  /* 0x00000010ff10723e */ /* 0x000fe400024050ff */
[----:B------:R1:W-:Y:S01]  /*8620*/  STS.128 [R67+0x6020], R12 ;  /* 0x0060200c43007388 */ /* 0x0003e20000000c00 */
[----:B------:R-:W-:Y:S02]  /*8630*/  F2FP.TF32.F32.PACK_B R17, R17 ;  /* 0x00000011ff11723e */ /* 0x000fe400024050ff */
        /* <DEDUP_REMOVED lines=21> */
.L_x_131:
[----:B------:R-:W-:Y:S05]  /*8790*/  BSYNC.RECONVERGENT B0 ;  /* 0x0000000000007941 */ /* 0x000fea0003800200 */
.L_x_130:
[----:B------:R-:W-:Y:S01]  /*87a0*/  BAR.SYNC.DEFER_BLOCKING 0x1, 0x80 ;  /* 0x0042000000007b1d */ /* 0x000fe20000010000 */
[----:B------:R-:W-:Y:S01]  /*87b0*/  UISETP.NE.AND UP0, UPT, UR52, -0x4, UPT ;  /* 0xfffffffc3400788c */ /* 0x000fe2000bf05270 */
[----:B------:R-:W-:Y:S08]  /*87c0*/  IADD3 R0, PT, PT, R22, 0x1, RZ ;  /* 0x0000000116007810 */ /* 0x000ff00007ffe0ff */
[----:B------:R-:W-:Y:S05]  /*87d0*/  BRA.U !UP0, `(.L_x_132) ;  /* 0x0000000108287547 */ /* 0x000fea000b800000 */
[----:B------:R-:W-:Y:S01]  /*87e0*/  ISETP.NE.AND P0, PT, R74, RZ, PT ;  /* 0x000000ff4a00720c */ /* 0x000fe20003f05270 */
[----:B------:R-:W-:Y:S01]  /*87f0*/  IMAD.U32 R3, RZ, RZ, UR46 ;  /* 0x0000002eff037e24 */ /* 0x000fe2000f8e00ff */
[----:B------:R-:W-:Y:S01]  /*8800*/  UIADD3 UR4, UPT, UPT, UR46, 0x1, URZ ;  /* 0x000000012e047890 */ /* 0x000fe2000fffe0ff */
[----:B------:R-:W-:Y:S03]  /*8810*/  IMAD.U32 R2, RZ, RZ, UR47 ;  /* 0x0000002fff027e24 */ /* 0x000fe6000f8e00ff */
[----:B------:R-:W-:Y:S04]  /*8820*/  UISETP.NE.AND UP0, UPT, UR4, 0x4, UPT ;  /* 0x000000040400788c */ /* 0x000fe8000bf05270 */
[----:B------:R-:W-:Y:S03]  /*8830*/  USEL UR46, UR4, URZ, UP0 ;  /* 0x000000ff042e7287 */ /* 0x000fe60008000000 */
[----:B------:R-:W-:Y:S05]  /*8840*/  @P0 LEA R3, R3, UR44, 0x3 ;  /* 0x0000002c03030c11 */ /* 0x000fea000f8e18ff */
[----:B------:R-:W-:Y:S05]  /*8850*/  @P0 VIADD R3, R3, 0x60 ;  /* 0x0000006003030836 */ /* 0x000fea0000000000 */
[----:B------:R-:W-:Y:S04]  /*8860*/  @P0 PRMT R2, R2, 0x654, R3 ;  /* 0x0000065402020816 */ /* 0x000fe80000000003 */
[----:B------:R3:W-:Y:S03]  /*8870*/  @P0 SYNCS.ARRIVE.TRANS64.RED.A1T0 RZ, [R2+URZ], RZ ;  /* 0x000000ff02ff09a7 */ /* 0x0007e600081004ff */
.L_x_132:
[----:B------:R-:W-:Y:S01]  /*8880*/  R2UR UR4, R58 ;  /* 0x000000003a0472ca */ /* 0x000fe200000e0000 */
[----:B------:R-:W-:Y:S01]  /*8890*/  UISETP.NE.AND UP0, UPT, UR62, URZ, UPT ;  /* 0x000000ff3e00728c */ /* 0x000fe2000bf05270 */
[----:B------:R-:W-:Y:S01]  /*88a0*/  ISETP.NE.AND P0, PT, R62, 0x2, PT ;  /* 0x000000023e00780c */ /* 0x000fe20003f05270 */
[----:B------:R-:W-:Y:S01]  /*88b0*/  UIADD3 UR20, UPT, UPT, UR37, UR63, URZ ;  /* 0x0000003f25147290 */ /* 0x000fe2000fffe0ff */
[----:B------:R-:W-:Y:S01]  /*88c0*/  ISETP.NE.AND P1, PT, R0, 0x4, PT ;  /* 0x000000040000780c */ /* 0x000fe20003f25270 */
[----:B------:R-:W-:Y:S01]  /*88d0*/  UIADD3 UR52, UPT, UPT, UR52, 0x4, URZ ;  /* 0x0000000434347890 */ /* 0x000fe2000fffe0ff */
[----:B------:R-:W-:Y:S01]  /*88e0*/  SEL R3, RZ, 0x1, P0 ;  /* 0x00000001ff037807 */ /* 0x000fe20000000000 */
[----:B------:R-:W-:Y:S01]  /*88f0*/  UMOV UR36, UR61 ;  /* 0x0000003d00247c82 */ /* 0x000fe20008000000 */
[----:B---3--:R-:W-:Y:S02]  /*8900*/  SEL R2, RZ, 0x1, P1 ;  /* 0x00000001ff027807 */ /* 0x008fe40000800000 */
[----:B------:R-:W-:Y:S02]  /*8910*/  LOP3.LUT R64, R64, R3, RZ, 0x3c, !PT ;  /* 0x0000000340407212 */ /* 0x000fe400078e3cff */
[----:B------:R-:W-:Y:S01]  /*8920*/  LOP3.LUT R65, R65, R2, RZ, 0x3c, !PT ;  /* 0x0000000241417212 */ /* 0x000fe200078e3cff */
[----:B------:R-:W-:Y:S01]  /*8930*/  UIADD3 UR16, UPT, UPT, UR38, UR4, URZ ;  /* 0x0000000426107290 */ /* 0x000fe2000fffe0ff */
[----:B------:R-:W-:Y:S02]  /*8940*/  SEL R62, R62, RZ, P0 ;  /* 0x000000ff3e3e7207 */ /* 0x000fe40000000000 */
[----:B------:R-:W-:Y:S01]  /*8950*/  SEL R22, R0, RZ, P1 ;  /* 0x000000ff00167207 */ /* 0x000fe20000800000 */
[----:B------:R-:W-:Y:S08]  /*8960*/  BRA.U UP0, `(.L_x_133) ;  /* 0xffffffc900dc7547 */ /* 0x000ff0000b83ffff */
[----:B------:R-:W-:-:S13]  /*8970*/  R2UR UR4, R59 ;  /* 0x000000003b0472ca */ /* 0x000fda00000e0000 */
[----:B------:R-:W-:-:S09]  /*8980*/  UISETP.NE.AND UP0, UPT, UR4, URZ, UPT ;  /* 0x000000ff0400728c */ /* 0x000fd2000bf05270 */
[----:B------:R-:W-:Y:S05]  /*8990*/  BRA.U !UP0, `(.L_x_134) ;  /* 0x0000000108487547 */ /* 0x000fea000b800000 */
[----:B------:R-:W3:Y:S02]  /*89a0*/  LDCU.64 UR4, c[0x0][0x890] ;  /* 0x00011200ff0477ac */ /* 0x000ee40008000a00 */
[----:B---3--:R-:W-:-:S04]  /*89b0*/  UISETP.NE.U32.AND UP0, UPT, UR4, URZ, UPT ;  /* 0x000000ff0400728c */ /* 0x008fc8000bf05070 */
[----:B------:R-:W-:-:S09]  /*89c0*/  UISETP.NE.AND.EX UP0, UPT, UR5, URZ, UPT, UP0 ;  /* 0x000000ff0500728c */ /* 0x000fd2000bf05300 */
[----:B------:R-:W-:Y:S05]  /*89d0*/  BRA.U UP0, `(.L_x_135) ;  /* 0x00000001000c7547 */ /* 0x000fea000b800000 */
[----:B------:R-:W-:-:S13]  /*89e0*/  FSETP.NEU.AND P0, PT, R27, RZ, PT ;  /* 0x000000ff1b00720b */ /* 0x000fda0003f0d000 */
[----:B------:R-:W-:Y:S05]  /*89f0*/  @!P0 EXIT ;  /* 0x000000000000894d */ /* 0x000fea0003800000 */
[----:B------:R-:W-:Y:S05]  /*8a00*/  BRA `(.L_x_134) ;  /* 0x00000000002c7947 */ /* 0x000fea0003800000 */
.L_x_135:
[----:B------:R-:W-:Y:S01]  /*8a10*/  ISETP.NE.AND P0, PT, R61, RZ, PT ;  /* 0x000000ff3d00720c */ /* 0x000fe20003f05270 */
[----:B------:R-:W-:-:S12]  /*8a20*/  BSSY.RECONVERGENT B0, `(.L_x_134) ;  /* 0x0000009000007945 */ /* 0x000fd80003800200 */
[----:B------:R-:W-:Y:S05]  /*8a30*/  @P0 BRA `(.L_x_136) ;  /* 0x0000000000140947 */ /* 0x000fea0003800000 */
[----:B------:R-:W3:Y:S02]  /*8a40*/  LDCU.64 UR4, c[0x0][0x888] ;  /* 0x00011100ff0477ac */ /* 0x000ee40008000a00 */
[----:B---3--:R-:W-:-:S04]  /*8a50*/  ISETP.NE.U32.AND P0, PT, RZ, UR4, PT ;  /* 0x00000004ff007c0c */ /* 0x008fc8000bf05070 */
[----:B------:R-:W-:-:S13]  /*8a60*/  ISETP.NE.AND.EX P0, PT, RZ, UR5, PT, P0 ;  /* 0x00000005ff007c0c */ /* 0x000fda000bf05300 */
[----:B------:R-:W-:Y:S05]  /*8a70*/  @!P0 EXIT ;  /* 0x000000000000894d */ /* 0x000fea0003800000 */
[----:B------:R-:W-:Y:S05]  /*8a80*/  BRA `(.L_x_137) ;  /* 0x0000000000087947 */ /* 0x000fea0003800000 */
.L_x_136:
[----:B------:R-:W-:-:S13]  /*8a90*/  FSETP.NEU.AND P0, PT, R27, RZ, PT ;  /* 0x000000ff1b00720b */ /* 0x000fda0003f0d000 */
[----:B------:R-:W-:Y:S05]  /*8aa0*/  @!P0 EXIT ;  /* 0x000000000000894d */ /* 0x000fea0003800000 */
.L_x_137:
[----:B------:R-:W-:Y:S05]  /*8ab0*/  BSYNC.RECONVERGENT B0 ;  /* 0x0000000000007941 */ /* 0x000fea0003800200 */
.L_x_134:
[----:B------:R-:W-:Y:S01]  /*8ac0*/  ULEA UR4, UR46, UR44, 0x3 ;  /* 0x0000002c2e047291 */ /* 0x000fe2000f8e18ff */
[----:B------:R-:W-:-:S04]  /*8ad0*/  DEPBAR.LE SB0, 0x0 ;  /* 0x000080000000791a */ /* 0x000fc80000000000 */
[----:B------:R-:W-:-:S04]  /*8ae0*/  UIADD3 UR4, UPT, UPT, UR4, 0x60, URZ ;  /* 0x0000006004047890 */ /* 0x000fc8000fffe0ff */
[----:B------:R-:W-:-:S09]  /*8af0*/  UPRMT UR4, UR47, 0x654, UR4 ;  /* 0x000006542f047896 */ /* 0x000fd20008000004 */
[----:B------:R-:W-:Y:S01]  /*8b00*/  SYNCS.ARRIVE.TRANS64.RED.A1T0 RZ, [UR4], RZ ;  /* 0x000000ffffff79a7 */ /* 0x000fe20008100404 */
[----:B------:R-:W-:Y:S05]  /*8b10*/  EXIT ;  /* 0x000000000000794d */ /* 0x000fea0003800000 */
.L_x_24:
[----:B--2---:R2:W3:Y:S02]  /*8b20*/  SYNCS.PHASECHK.TRANS64.TRYWAIT P0, [R3+URZ+0x100], R2 ;  /* 0x00010002030075a7 */ /* 0x0044e400080011ff */
[----:B---3--:R-:W-:Y:S05]  /*8b30*/  @!P0 NANOSLEEP.SYNCS 0x989680 ;  /* 0x009896800000895d */ /* 0x008fea0003900000 */
[----:B------:R-:W3:Y:S02]  /*8b40*/  @!P0 SYNCS.PHASECHK.TRANS64 P0, [R3+URZ+0x100], R2 ;  /* 0x00010002030085a7 */ /* 0x000ee400080010ff */
[----:B---3--:R-:W-:Y:S05]  /*8b50*/  @!P0 BRA `(.L_x_24) ;  /* 0xfffffffc00f08947 */ /* 0x008fea000383ffff */
[----:B------:R-:W-:Y:S05]  /*8b60*/  BRA `(.L_x_138) ;  /* 0xffffff8c00507947 */ /* 0x000fea000383ffff */
.L_x_27:
[----:B-1----:R-:W-:-:S07]  /*8b70*/  MOV R0, UR33 ;  /* 0x0000002100007c02 */ /* 0x002fce0008000f00 */
.L_x_139:
[----:B-1----:R1:W2:Y:S02]  /*8b80*/  SYNCS.PHASECHK.TRANS64.TRYWAIT P0, [R0+URZ+0x20], R3 ;  /* 0x00002003000075a7 */ /* 0x0022a400080011ff */
[----:B--2---:R-:W-:Y:S05]  /*8b90*/  @!P0 NANOSLEEP.SYNCS 0x989680 ;  /* 0x009896800000895d */ /* 0x004fea0003900000 */
[----:B------:R-:W2:Y:S02]  /*8ba0*/  @!P0 SYNCS.PHASECHK.TRANS64 P0, [R0+URZ+0x20], R3 ;  /* 0x00002003000085a7 */ /* 0x000ea400080010ff */
[----:B--2---:R-:W-:Y:S05]  /*8bb0*/  @!P0 BRA `(.L_x_139) ;  /* 0xfffffffc00f08947 */ /* 0x004fea000383ffff */
[----:B------:R-:W-:Y:S05]  /*8bc0*/  BRA `(.L_x_26) ;  /* 0xffffff8c00987947 */ /* 0x000fea000383ffff */
.L_x_34:
[----:B-1----:R-:W-:-:S07]  /*8bd0*/  MOV R0, UR33 ;  /* 0x0000002100007c02 */ /* 0x002fce0008000f00 */
.L_x_140:
[----:B-1----:R1:W2:Y:S02]  /*8be0*/  SYNCS.PHASECHK.TRANS64.TRYWAIT P0, [R0+URZ+0x20], R3 ;  /* 0x00002003000075a7 */ /* 0x0022a400080011ff */
[----:B--2---:R-:W-:Y:S05]  /*8bf0*/  @!P0 NANOSLEEP.SYNCS 0x989680 ;  /* 0x009896800000895d */ /* 0x004fea0003900000 */
[----:B------:R-:W2:Y:S02]  /*8c00*/  @!P0 SYNCS.PHASECHK.TRANS64 P0, [R0+URZ+0x20], R3 ;  /* 0x00002003000085a7 */ /* 0x000ea400080010ff */
[----:B--2---:R-:W-:Y:S05]  /*8c10*/  @!P0 BRA `(.L_x_140) ;  /* 0xfffffffc00f08947 */ /* 0x004fea000383ffff */
[----:B------:R-:W-:Y:S05]  /*8c20*/  BRA `(.L_x_33) ;  /* 0xffffff9000887947 */ /* 0x000fea000383ffff */
.L_x_39:
[----:B-1----:R1:W2:Y:S02]  /*8c30*/  SYNCS.PHASECHK.TRANS64.TRYWAIT P0, [R3+URZ+0x90], R0 ;  /* 0x00009000030075a7 */ /* 0x0022a400080011ff */
[----:B--2---:R-:W-:Y:S05]  /*8c40*/  @!P0 NANOSLEEP.SYNCS 0x989680 ;  /* 0x009896800000895d */ /* 0x004fea0003900000 */
[----:B------:R-:W2:Y:S02]  /*8c50*/  @!P0 SYNCS.PHASECHK.TRANS64 P0, [R3+URZ+0x90], R0 ;  /* 0x00009000030085a7 */ /* 0x000ea400080010ff */
[----:B--2---:R-:W-:Y:S05]  /*8c60*/  @!P0 BRA `(.L_x_39) ;  /* 0xfffffffc00f08947 */ /* 0x004fea000383ffff */
[----:B------:R-:W-:Y:S05]  /*8c70*/  BRA `(.L_x_141) ;  /* 0xffffff9400587947 */ /* 0x000fea000383ffff */
.L_x_43:
[----:B-1----:R-:W-:-:S07]  /*8c80*/  MOV R0, UR4 ;  /* 0x0000000400007c02 */ /* 0x002fce0008000f00 */
.L_x_142:
[----:B-1----:R1:W2:Y:S02]  /*8c90*/  SYNCS.PHASECHK.TRANS64.TRYWAIT P0, [R0+URZ], R3 ;  /* 0x00000003000075a7 */ /* 0x0022a400080011ff */
[----:B--2---:R-:W-:Y:S05]  /*8ca0*/  @!P0 NANOSLEEP.SYNCS 0x989680 ;  /* 0x009896800000895d */ /* 0x004fea0003900000 */
[----:B------:R-:W2:Y:S02]  /*8cb0*/  @!P0 SYNCS.PHASECHK.TRANS64 P0, [R0+URZ], R3 ;  /* 0x00000003000085a7 */ /* 0x000ea400080010ff */
[----:B--2---:R-:W-:Y:S05]  /*8cc0*/  @!P0 BRA `(.L_x_142) ;  /* 0xfffffffc00f08947 */ /* 0x004fea000383ffff */
[----:B------:R-:W-:Y:S05]  /*8cd0*/  BRA `(.L_x_143) ;  /* 0xffffff9c00007947 */ /* 0x000fea000383ffff */
.L_x_44:
[----:B------:R-:W-:-:S07]  /*8ce0*/  MOV R0, UR5 ;  /* 0x0000000500007c02 */ /* 0x000fce0008000f00 */
.L_x_144:
[----:B-1----:R1:W2:Y:S02]  /*8cf0*/  SYNCS.PHASECHK.TRANS64.TRYWAIT P0, [R0+URZ], R3 ;  /* 0x00000003000075a7 */ /* 0x0022a400080011ff */
[----:B--2---:R-:W-:Y:S05]  /*8d00*/  @!P0 NANOSLEEP.SYNCS 0x989680 ;  /* 0x009896800000895d */ /* 0x004fea0003900000 */
[----:B------:R-:W2:Y:S02]  /*8d10*/  @!P0 SYNCS.PHASECHK.TRANS64 P0, [R0+URZ], R3 ;  /* 0x00000003000085a7 */ /* 0x000ea400080010ff */
[----:B--2---:R-:W-:Y:S05]  /*8d20*/  @!P0 BRA `(.L_x_144) ;  /* 0xfffffffc00f08947 */ /* 0x004fea000383ffff */
[----:B------:R-:W-:Y:S05]  /*8d30*/  BRA `(.L_x_145) ;  /* 0xffffff9c000c7947 */ /* 0x000fea000383ffff */
.L_x_45:
[----:B------:R-:W-:-:S07]  /*8d40*/  MOV R0, UR5 ;  /* 0x0000000500007c02 */ /* 0x000fce0008000f00 */
.L_x_146:
[----:B-1----:R1:W2:Y:S02]  /*8d50*/  SYNCS.PHASECHK.TRANS64.TRYWAIT P0, [R0+URZ], R3 ;  /* 0x00000003000075a7 */ /* 0x0022a400080011ff */
[----:B--2---:R-:W-:Y:S05]  /*8d60*/  @!P0 NANOSLEEP.SYNCS 0x989680 ;  /* 0x009896800000895d */ /* 0x004fea0003900000 */
[----:B------:R-:W2:Y:S02]  /*8d70*/  @!P0 SYNCS.PHASECHK.TRANS64 P0, [R0+URZ], R3 ;  /* 0x00000003000085a7 */ /* 0x000ea400080010ff */
[----:B--2---:R-:W-:Y:S05]  /*8d80*/  @!P0 BRA `(.L_x_146) ;  /* 0xfffffffc00f08947 */ /* 0x004fea000383ffff */
[----:B------:R-:W-:Y:S05]  /*8d90*/  BRA `(.L_x_147) ;  /* 0xffffff9c00187947 */ /* 0x000fea000383ffff */
.L_x_48:
[----:B-1----:R1:W2:Y:S02]  /*8da0*/  SYNCS.PHASECHK.TRANS64.TRYWAIT P0, [R2+URZ+0xf0], R5 ;  /* 0x0000f005020075a7 */ /* 0x0022a400080011ff */
[----:B--2---:R-:W-:Y:S05]  /*8db0*/  @!P0 NANOSLEEP.SYNCS 0x989680 ;  /* 0x009896800000895d */ /* 0x004fea0003900000 */
[----:B------:R-:W2:Y:S02]  /*8dc0*/  @!P0 SYNCS.PHASECHK.TRANS64 P0, [R2+URZ+0xf0], R5 ;  /* 0x0000f005020085a7 */ /* 0x000ea400080010ff */
[----:B--2---:R-:W-:Y:S05]  /*8dd0*/  @!P0 BRA `(.L_x_48) ;  /* 0xfffffffc00f08947 */ /* 0x004fea000383ffff */
[----:B------:R-:W-:Y:S05]  /*8de0*/  BRA `(.L_x_148) ;  /* 0xffffff9c00747947 */ /* 0x000fea000383ffff */
.L_x_49:
[----:B------:R-:W-:-:S07]  /*8df0*/  MOV R2, UR4 ;  /* 0x0000000400027c02 */ /* 0x000fce0008000f00 */
.L_x_149:
[----:B-1----:R1:W2:Y:S02]  /*8e00*/  SYNCS.PHASECHK.TRANS64.TRYWAIT P0, [R2+URZ+0xa0], R5 ;  /* 0x0000a005020075a7 */ /* 0x0022a400080011ff */
[----:B--2---:R-:W-:Y:S05]  /*8e10*/  @!P0 NANOSLEEP.SYNCS 0x989680 ;  /* 0x009896800000895d */ /* 0x004fea0003900000 */
[----:B------:R-:W2:Y:S02]  /*8e20*/  @!P0 SYNCS.PHASECHK.TRANS64 P0, [R2+URZ+0xa0], R5 ;  /* 0x0000a005020085a7 */ /* 0x000ea400080010ff */
[----:B--2---:R-:W-:Y:S05]  /*8e30*/  @!P0 BRA `(.L_x_149) ;  /* 0xfffffffc00f08947 */ /* 0x004fea000383ffff */
[----:B------:R-:W-:Y:S05]  /*8e40*/  BRA `(.L_x_150) ;  /* 0xffffff9c00847947 */ /* 0x000fea000383ffff */
.L_x_50:
[----:B-1----:R1:W2:Y:S02]  /*8e50*/  SYNCS.PHASECHK.TRANS64.TRYWAIT P1, [R2+URZ+0x90], R5 ;  /* 0x00009005020075a7 */ /* 0x0022a400080211ff */
[----:B--2---:R-:W-:Y:S05]  /*8e60*/  @!P1 NANOSLEEP.SYNCS 0x989680 ;  /* 0x009896800000995d */ /* 0x004fea0003900000 */
[----:B------:R-:W2:Y:S02]  /*8e70*/  @!P1 SYNCS.PHASECHK.TRANS64 P1, [R2+URZ+0x90], R5 ;  /* 0x00009005020095a7 */ /* 0x000ea400080210ff */
[----:B--2---:R-:W-:Y:S05]  /*8e80*/  @!P1 BRA `(.L_x_50) ;  /* 0xfffffffc00f09947 */ /* 0x004fea000383ffff */
[----:B------:R-:W-:Y:S05]  /*8e90*/  BRA `(.L_x_151) ;  /* 0xffffff9c00b47947 */ /* 0x000fea000383ffff */
.L_x_53:
[----:B------:R-:W-:-:S07]  /*8ea0*/  MOV R0, UR4 ;  /* 0x0000000400007c02 */ /* 0x000fce0008000f00 */
.L_x_152:
[----:B-1----:R1:W2:Y:S02]  /*8eb0*/  SYNCS.PHASECHK.TRANS64.TRYWAIT P0, [R0+URZ+0xa0], R3 ;  /* 0x0000a003000075a7 */ /* 0x0022a400080011ff */
[----:B--2---:R-:W-:Y:S05]  /*8ec0*/  @!P0 NANOSLEEP.SYNCS 0x989680 ;  /* 0x009896800000895d */ /* 0x004fea0003900000 */
[----:B------:R-:W2:Y:S02]  /*8ed0*/  @!P0 SYNCS.PHASECHK.TRANS64 P0, [R0+URZ+0xa0], R3 ;  /* 0x0000a003000085a7 */ /* 0x000ea400080010ff */
[----:B--2---:R-:W-:Y:S05]  /*8ee0*/  @!P0 BRA `(.L_x_152) ;  /* 0xfffffffc00f08947 */ /* 0x004fea000383ffff */
[----:B------:R-:W-:Y:S05]  /*8ef0*/  BRA `(.L_x_52) ;  /* 0xffffffa000087947 */ /* 0x000fea000383ffff */
.L_x_60:
[----:B-1----:R1:W2:Y:S02]  /*8f00*/  SYNCS.PHASECHK.TRANS64.TRYWAIT P1, [R0+URZ+0x90], R5 ;  /* 0x00009005000075a7 */ /* 0x0022a400080211ff */
[----:B--2---:R-:W-:Y:S05]  /*8f10*/  @!P1 NANOSLEEP.SYNCS 0x989680 ;  /* 0x009896800000995d */ /* 0x004fea0003900000 */
[----:B------:R-:W2:Y:S02]  /*8f20*/  @!P1 SYNCS.PHASECHK.TRANS64 P1, [R0+URZ+0x90], R5 ;  /* 0x00009005000095a7 */ /* 0x000ea400080210ff */
[----:B--2---:R-:W-:Y:S05]  /*8f30*/  @!P1 BRA `(.L_x_60) ;  /* 0xfffffffc00f09947 */ /* 0x004fea000383ffff */
[----:B------:R-:W-:Y:S05]  /*8f40*/  BRA `(.L_x_153) ;  /* 0xffffffa4009c7947 */ /* 0x000fea000383ffff */
.L_x_61:
[----:B------:R-:W-:-:S07]  /*8f50*/  MOV R3, UR45 ;  /* 0x0000002d00037c02 */ /* 0x000fce0008000f00 */
.L_x_154:
[----:B-1----:R1:W2:Y:S02]  /*8f60*/  SYNCS.PHASECHK.TRANS64.TRYWAIT P0, [R3+URZ+0xd0], R0 ;  /* 0x0000d000030075a7 */ /* 0x0022a400080011ff */
[----:B--2---:R-:W-:Y:S05]  /*8f70*/  @!P0 NANOSLEEP.SYNCS 0x989680 ;  /* 0x009896800000895d */ /* 0x004fea0003900000 */
[----:B------:R-:W2:Y:S02]  /*8f80*/  @!P0 SYNCS.PHASECHK.TRANS64 P0, [R3+URZ+0xd0], R0 ;  /* 0x0000d000030085a7 */ /* 0x000ea400080010ff */
[----:B--2---:R-:W-:Y:S05]  /*8f90*/  @!P0 BRA `(.L_x_154) ;  /* 0xfffffffc00f08947 */ /* 0x004fea000383ffff */
[----:B------:R-:W-:Y:S05]  /*8fa0*/  BRA `(.L_x_155) ;  /* 0xffffffa400d47947 */ /* 0x000fea000383ffff */
.L_x_64:
[----:B------:R-:W-:Y:S07]  /*8fb0*/  MOV R0, UR7 ;  /* 0x0000000700007c02 */ /* 0x000fee0008000f00 */
.L_x_156:
[----:B-1----:R1:W2:Y:S02]  /*8fc0*/  SYNCS.PHASECHK.TRANS64.TRYWAIT P0, [R0+URZ], R3 ;  /* 0x00000003000075a7 */ /* 0x0022a400080011ff */
[----:B--2---:R-:W-:Y:S05]  /*8fd0*/  @!P0 NANOSLEEP.SYNCS 0x989680 ;  /* 0x009896800000895d */ /* 0x004fea0003900000 */
[----:B------:R-:W2:Y:S02]  /*8fe0*/  @!P0 SYNCS.PHASECHK.TRANS64 P0, [R0+URZ], R3 ;  /* 0x00000003000085a7 */ /* 0x000ea400080010ff */
[----:B--2---:R-:W-:Y:S05]  /*8ff0*/  @!P0 BRA `(.L_x_156) ;  /* 0xfffffffc00f08947 */ /* 0x004fea000383ffff */
[----:B------:R-:W-:Y:S05]  /*9000*/  BRA `(.L_x_63) ;  /* 0xffffffa400f07947 */ /* 0x000fea000383ffff */
.L_x_67:
[----:B------:R-:W-:-:S07]  /*9010*/  MOV R0, UR4 ;  /* 0x0000000400007c02 */ /* 0x000fce0008000f00 */
.L_x_157:
[----:B--2---:R2:W4:Y:S02]  /*9020*/  SYNCS.PHASECHK.TRANS64.TRYWAIT P0, [R0+URZ], R3 ;  /* 0x00000003000075a7 */ /* 0x00452400080011ff */
[----:B----4-:R-:W-:Y:S05]  /*9030*/  @!P0 NANOSLEEP.SYNCS 0x989680 ;  /* 0x009896800000895d */ /* 0x010fea0003900000 */
[----:B------:R-:W4:Y:S02]  /*9040*/  @!P0 SYNCS.PHASECHK.TRANS64 P0, [R0+URZ], R3 ;  /* 0x00000003000085a7 */ /* 0x000f2400080010ff */
[----:B----4-:R-:W-:Y:S05]  /*9050*/  @!P0 BRA `(.L_x_157) ;  /* 0xfffffffc00f08947 */ /* 0x010fea000383ffff */
[----:B------:R-:W-:Y:S05]  /*9060*/  BRA `(.L_x_158) ;  /* 0xffffffac001c7947 */ /* 0x000fea000383ffff */
.L_x_68:
[----:B------:R-:W-:-:S07]  /*9070*/  MOV R0, UR5 ;  /* 0x0000000500007c02 */ /* 0x000fce0008000f00 */
.L_x_159:
[----:B-1----:R1:W2:Y:S02]  /*9080*/  SYNCS.PHASECHK.TRANS64.TRYWAIT P0, [R0+URZ], R3 ;  /* 0x00000003000075a7 */ /* 0x0022a400080011ff */
[----:B--2---:R-:W-:Y:S05]  /*9090*/  @!P0 NANOSLEEP.SYNCS 0x989680 ;  /* 0x009896800000895d */ /* 0x004fea0003900000 */
[----:B------:R-:W2:Y:S02]  /*90a0*/  @!P0 SYNCS.PHASECHK.TRANS64 P0, [R0+URZ], R3 ;  /* 0x00000003000085a7 */ /* 0x000ea400080010ff */
[----:B--2---:R-:W-:Y:S05]  /*90b0*/  @!P0 BRA `(.L_x_159) ;  /* 0xfffffffc00f08947 */ /* 0x004fea000383ffff */
[----:B------:R-:W-:Y:S05]  /*90c0*/  BRA `(.L_x_160) ;  /* 0xffffffac00287947 */ /* 0x000fea000383ffff */
.L_x_69:
[----:B------:R-:W-:-:S07]  /*90d0*/  MOV R0, UR5 ;  /* 0x0000000500007c02 */ /* 0x000fce0008000f00 */
.L_x_161:
[----:B-1----:R1:W2:Y:S02]  /*90e0*/  SYNCS.PHASECHK.TRANS64.TRYWAIT P0, [R0+URZ], R3 ;  /* 0x00000003000075a7 */ /* 0x0022a400080011ff */
[----:B--2---:R-:W-:Y:S05]  /*90f0*/  @!P0 NANOSLEEP.SYNCS 0x989680 ;  /* 0x009896800000895d */ /* 0x004fea0003900000 */
[----:B------:R-:W2:Y:S02]  /*9100*/  @!P0 SYNCS.PHASECHK.TRANS64 P0, [R0+URZ], R3 ;  /* 0x00000003000085a7 */ /* 0x000ea400080010ff */
[----:B--2---:R-:W-:Y:S05]  /*9110*/  @!P0 BRA `(.L_x_161) ;  /* 0xfffffffc00f08947 */ /* 0x004fea000383ffff */
[----:B------:R-:W-:Y:S05]  /*9120*/  BRA `(.L_x_162) ;  /* 0xffffffac00347947 */ /* 0x000fea000383ffff */
.L_x_70:
[----:B------:R-:W-:-:S07]  /*9130*/  MOV R0, UR4 ;  /* 0x0000000400007c02 */ /* 0x000fce0008000f00 */
.L_x_163:
[----:B-1----:R1:W2:Y:S02]  /*9140*/  SYNCS.PHASECHK.TRANS64.TRYWAIT P0, [R0+URZ], R3 ;  /* 0x00000003000075a7 */ /* 0x0022a400080011ff */
[----:B--2---:R-:W-:Y:S05]  /*9150*/  @!P0 NANOSLEEP.SYNCS 0x989680 ;  /* 0x009896800000895d */ /* 0x004fea0003900000 */
[----:B------:R-:W2:Y:S02]  /*9160*/  @!P0 SYNCS.PHASECHK.TRANS64 P0, [R0+URZ], R3 ;  /* 0x00000003000085a7 */ /* 0x000ea400080010ff */
[----:B--2---:R-:W-:Y:S05]  /*9170*/  @!P0 BRA `(.L_x_163) ;  /* 0xfffffffc00f08947 */ /* 0x004fea000383ffff */
[----:B------:R-:W-:Y:S05]  /*9180*/  BRA `(.L_x_164) ;  /* 0xffffffac00407947 */ /* 0x000fea000383ffff */
.L_x_75:
[----:B--2---:R2:W3:Y:S02]  /*9190*/  SYNCS.PHASECHK.TRANS64.TRYWAIT P0, [R12+URZ+0x90], R9 ;  /* 0x000090090c0075a7 */ /* 0x0044e400080011ff */
[----:B---3--:R-:W-:Y:S05]  /*91a0*/  @!P0 NANOSLEEP.SYNCS 0x989680 ;  /* 0x009896800000895d */ /* 0x008fea0003900000 */
[----:B------:R-:W3:Y:S02]  /*91b0*/  @!P0 SYNCS.PHASECHK.TRANS64 P0, [R12+URZ+0x90], R9 ;  /* 0x000090090c0085a7 */ /* 0x000ee400080010ff */
[----:B---3--:R-:W-:Y:S05]  /*91c0*/  @!P0 BRA `(.L_x_75) ;  /* 0xfffffffc00f08947 */ /* 0x008fea000383ffff */
[----:B------:R-:W-:Y:S05]  /*91d0*/  BRA `(.L_x_165) ;  /* 0xffffffb000607947 */ /* 0x000fea000383ffff */
.L_x_78:
[----:B------:R-:W-:Y:S07]  /*91e0*/  MOV R0, UR21 ;  /* 0x0000001500007c02 */ /* 0x000fee0008000f00 */
.L_x_166:
[----:B--2---:R2:W3:Y:S02]  /*91f0*/  SYNCS.PHASECHK.TRANS64.TRYWAIT P2, [R0+URZ+0x88], R11 ;  /* 0x0000880b000075a7 */ /* 0x0044e400080411ff */
[----:B---3--:R-:W-:Y:S05]  /*9200*/  @!P2 NANOSLEEP.SYNCS 0x989680 ;  /* 0x009896800000a95d */ /* 0x008fea0003900000 */
[----:B------:R-:W3:Y:S02]  /*9210*/  @!P2 SYNCS.PHASECHK.TRANS64 P2, [R0+URZ+0x88], R11 ;  /* 0x0000880b0000a5a7 */ /* 0x000ee400080410ff */
[----:B---3--:R-:W-:Y:S05]  /*9220*/  @!P2 BRA `(.L_x_166) ;  /* 0xfffffffc00f0a947 */ /* 0x008fea000383ffff */
[----:B------:R-:W-:Y:S05]  /*9230*/  BRA `(.L_x_77) ;  /* 0xffffffb400c87947 */ /* 0x000fea000383ffff */
.L_x_81:
[----:B--2---:R-:W-:Y:S07]  /*9240*/  MOV R0, UR21 ;  /* 0x0000001500007c02 */ /* 0x004fee0008000f00 */
.L_x_167:
[----:B--2---:R2:W3:Y:S02]  /*9250*/  SYNCS.PHASECHK.TRANS64.TRYWAIT P0, [R0+URZ+0x60], R9 ;  /* 0x00006009000075a7 */ /* 0x0044e400080011ff */
[----:B---3--:R-:W-:Y:S05]  /*9260*/  @!P0 NANOSLEEP.SYNCS 0x989680 ;  /* 0x009896800000895d */ /* 0x008fea0003900000 */
[----:B------:R-:W3:Y:S02]  /*9270*/  @!P0 SYNCS.PHASECHK.TRANS64 P0, [R0+URZ+0x60], R9 ;  /* 0x00006009000085a7 */ /* 0x000ee400080010ff */
[----:B---3--:R-:W-:Y:S05]  /*9280*/  @!P0 BRA `(.L_x_167) ;  /* 0xfffffffc00f08947 */ /* 0x008fea000383ffff */
[----:B------:R-:W-:Y:S05]  /*9290*/  BRA `(.L_x_168) ;  /* 0xffffffb800247947 */ /* 0x000fea000383ffff */
.L_x_82:
[----:B------:R-:W-:Y:S07]  /*92a0*/  MOV R0, UR21 ;  /* 0x0000001500007c02 */ /* 0x000fee0008000f00 */
.L_x_169:
[----:B--2---:R2:W3:Y:S02]  /*92b0*/  SYNCS.PHASECHK.TRANS64.TRYWAIT P0, [R0+URZ+0x68], R9 ;  /* 0x00006809000075a7 */ /* 0x0044e400080011ff */
[----:B---3--:R-:W-:Y:S05]  /*92c0*/  @!P0 NANOSLEEP.SYNCS 0x989680 ;  /* 0x009896800000895d */ /* 0x008fea0003900000 */
[----:B------:R-:W3:Y:S02]  /*92d0*/  @!P0 SYNCS.PHASECHK.TRANS64 P0, [R0+URZ+0x68], R9 ;  /* 0x00006809000085a7 */ /* 0x000ee400080010ff */
[----:B---3--:R-:W-:Y:S05]  /*92e0*/  @!P0 BRA `(.L_x_169) ;  /* 0xfffffffc00f08947 */ /* 0x008fea000383ffff */
[----:B------:R-:W-:Y:S05]  /*92f0*/  BRA `(.L_x_170) ;  /* 0xffffffb800607947 */ /* 0x000fea000383ffff */
.L_x_83:
[----:B------:R-:W-:Y:S07]  /*9300*/  MOV R0, UR21 ;  /* 0x0000001500007c02 */ /* 0x000fee0008000f00 */
.L_x_171:
[----:B--2---:R2:W3:Y:S02]  /*9310*/  SYNCS.PHASECHK.TRANS64.TRYWAIT P0, [R0+URZ+0x70], R9 ;  /* 0x00007009000075a7 */ /* 0x0044e400080011ff */
[----:B---3--:R-:W-:Y:S05]  /*9320*/  @!P0 NANOSLEEP.SYNCS 0x989680 ;  /* 0x009896800000895d */ /* 0x008fea0003900000 */
[----:B------:R-:W3:Y:S02]  /*9330*/  @!P0 SYNCS.PHASECHK.TRANS64 P0, [R0+URZ+0x70], R9 ;  /* 0x00007009000085a7 */ /* 0x000ee400080010ff */
[----:B---3--:R-:W-:Y:S05]  /*9340*/  @!P0 BRA `(.L_x_171) ;  /* 0xfffffffc00f08947 */ /* 0x008fea000383ffff */
[----:B------:R-:W-:Y:S05]  /*9350*/  BRA `(.L_x_172) ;  /* 0xffffffb800a87947 */ /* 0x000fea000383ffff */
.L_x_84:
[----:B------:R-:W-:Y:S07]  /*9360*/  MOV R0, UR21 ;  /* 0x0000001500007c02 */ /* 0x000fee0008000f00 */
.L_x_173:
[----:B--2---:R2:W3:Y:S02]  /*9370*/  SYNCS.PHASECHK.TRANS64.TRYWAIT P0, [R0+URZ+0x78], R9 ;  /* 0x00007809000075a7 */ /* 0x0044e400080011ff */
[----:B---3--:R-:W-:Y:S05]  /*9380*/  @!P0 NANOSLEEP.SYNCS 0x989680 ;  /* 0x009896800000895d */ /* 0x008fea0003900000 */
[----:B------:R-:W3:Y:S02]  /*9390*/  @!P0 SYNCS.PHASECHK.TRANS64 P0, [R0+URZ+0x78], R9 ;  /* 0x00007809000085a7 */ /* 0x000ee400080010ff */
[----:B---3--:R-:W-:Y:S05]  /*93a0*/  @!P0 BRA `(.L_x_173) ;  /* 0xfffffffc00f08947 */ /* 0x008fea000383ffff */
[----:B------:R-:W-:Y:S05]  /*93b0*/  BRA `(.L_x_174) ;  /* 0xffffffb800ec7947 */ /* 0x000fea000383ffff */
.L_x_86:
[----:B------:R-:W-:-:S07]  /*93c0*/  MOV R0, UR21 ;  /* 0x0000001500007c02 */ /* 0x000fce0008000f00 */
.L_x_175:
[----:B---3--:R3:W4:Y:S02]  /*93d0*/  SYNCS.PHASECHK.TRANS64.TRYWAIT P0, [R0+URZ+0x60], R3 ;  /* 0x00006003000075a7 */ /* 0x00872400080011ff */
[----:B----4-:R-:W-:Y:S05]  /*93e0*/  @!P0 NANOSLEEP.SYNCS 0x989680 ;  /* 0x009896800000895d */ /* 0x010fea0003900000 */
[----:B------:R-:W4:Y:S02]  /*93f0*/  @!P0 SYNCS.PHASECHK.TRANS64 P0, [R0+URZ+0x60], R3 ;  /* 0x00006003000085a7 */ /* 0x000f2400080010ff */
[----:B----4-:R-:W-:Y:S05]  /*9400*/  @!P0 BRA `(.L_x_175) ;  /* 0xfffffffc00f08947 */ /* 0x010fea000383ffff */
[----:B------:R-:W-:Y:S05]  /*9410*/  BRA `(.L_x_176) ;  /* 0xffffffbc00607947 */ /* 0x000fea000383ffff */
.L_x_87:
[----:B---3--:R-:W-:-:S07]  /*9420*/  MOV R0, UR21 ;  /* 0x0000001500007c02 */ /* 0x008fce0008000f00 */
.L_x_177:
[----:B---3--:R3:W4:Y:S02]  /*9430*/  SYNCS.PHASECHK.TRANS64.TRYWAIT P0, [R0+URZ+0x68], R3 ;  /* 0x00006803000075a7 */ /* 0x00872400080011ff */
[----:B----4-:R-:W-:Y:S05]  /*9440*/  @!P0 NANOSLEEP.SYNCS 0x989680 ;  /* 0x009896800000895d */ /* 0x010fea0003900000 */
[----:B------:R-:W4:Y:S02]  /*9450*/  @!P0 SYNCS.PHASECHK.TRANS64 P0, [R0+URZ+0x68], R3 ;  /* 0x00006803000085a7 */ /* 0x000f2400080010ff */
[----:B----4-:R-:W-:Y:S05]  /*9460*/  @!P0 BRA `(.L_x_177) ;  /* 0xfffffffc00f08947 */ /* 0x010fea000383ffff */
[----:B------:R-:W-:Y:S05]  /*9470*/  BRA `(.L_x_178) ;  /* 0xffffffbc00507947 */ /* 0x000fea000383ffff */
.L_x_88:
[----:B---3--:R-:W-:-:S07]  /*9480*/  MOV R0, UR21 ;  /* 0x0000001500007c02 */ /* 0x008fce0008000f00 */
.L_x_179:
[----:B---3--:R3:W4:Y:S02]  /*9490*/  SYNCS.PHASECHK.TRANS64.TRYWAIT P0, [R0+URZ+0x70], R3 ;  /* 0x00007003000075a7 */ /* 0x00872400080011ff */
[----:B----4-:R-:W-:Y:S05]  /*94a0*/  @!P0 NANOSLEEP.SYNCS 0x989680 ;  /* 0x009896800000895d */ /* 0x010fea0003900000 */
[----:B------:R-:W4:Y:S02]  /*94b0*/  @!P0 SYNCS.PHASECHK.TRANS64 P0, [R0+URZ+0x70], R3 ;  /* 0x00007003000085a7 */ /* 0x000f2400080010ff */
[----:B----4-:R-:W-:Y:S05]  /*94c0*/  @!P0 BRA `(.L_x_179) ;  /* 0xfffffffc00f08947 */ /* 0x010fea000383ffff */
[----:B------:R-:W-:Y:S05]  /*94d0*/  BRA `(.L_x_180) ;  /* 0xffffffbc00407947 */ /* 0x000fea000383ffff */
.L_x_90:
[----:B-1----:R1:W2:Y:S02]  /*94e0*/  SYNCS.PHASECHK.TRANS64.TRYWAIT P0, [R3+URZ+0x90], R0 ;  /* 0x00009000030075a7 */ /* 0x0022a400080011ff */
[----:B--2---:R-:W-:Y:S05]  /*94f0*/  @!P0 NANOSLEEP.SYNCS 0x989680 ;  /* 0x009896800000895d */ /* 0x004fea0003900000 */
[----:B------:R-:W2:Y:S02]  /*9500*/  @!P0 SYNCS.PHASECHK.TRANS64 P0, [R3+URZ+0x90], R0 ;  /* 0x00009000030085a7 */ /* 0x000ea400080010ff */
[----:B--2---:R-:W-:Y:S05]  /*9510*/  @!P0 BRA `(.L_x_90) ;  /* 0xfffffffc00f08947 */ /* 0x004fea000383ffff */
[----:B------:R-:W-:Y:S05]  /*9520*/  BRA `(.L_x_181) ;  /* 0xffffffc000007947 */ /* 0x000fea000383ffff */
.L_x_101:
[----:B-1----:R-:W-:Y:S04]  /*9530*/  MOV R2, UR44 ;  /* 0x0000002c00027c02 */ /* 0x002fe80008000f00 */
[----:B------:R1:W2:Y:S03]  /*9540*/  SYNCS.PHASECHK.TRANS64.TRYWAIT P1, [R2+URZ+0x40], R3 ;  /* 0x00004003020075a7 */ /* 0x0002a600080211ff */
[----:B--2---:R-:W-:Y:S05]  /*9550*/  @!P1 NANOSLEEP.SYNCS 0x989680 ;  /* 0x009896800000995d */ /* 0x004fea0003900000 */
[----:B------:R-:W2:Y:S02]  /*9560*/  @!P1 SYNCS.PHASECHK.TRANS64 P1, [R2+URZ+0x40], R3 ;  /* 0x00004003020095a7 */ /* 0x000ea400080210ff */
[----:B--2---:R-:W-:Y:S05]  /*9570*/  @!P1 BRA `(.L_x_101) ;  /* 0xfffffffc00ec9947 */ /* 0x004fea000383ffff */
[----:B------:R-:W-:Y:S05]  /*9580*/  BRA `(.L_x_100) ;  /* 0xffffffcc00707947 */ /* 0x000fea000383ffff */
.L_x_103:
[----:B-1----:R1:W4:Y:S02]  /*9590*/  SYNCS.PHASECHK.TRANS64.TRYWAIT P0, [R75+URZ+0xb0], R0 ;  /* 0x0000b0004b0075a7 */ /* 0x00232400080011ff */
[----:B----4-:R-:W-:Y:S05]  /*95a0*/  @!P0 NANOSLEEP.SYNCS 0x989680 ;  /* 0x009896800000895d */ /* 0x010fea0003900000 */
[----:B------:R-:W4:Y:S02]  /*95b0*/  @!P0 SYNCS.PHASECHK.TRANS64 P0, [R75+URZ+0xb0], R0 ;  /* 0x0000b0004b0085a7 */ /* 0x000f2400080010ff */
[----:B----4-:R-:W-:Y:S05]  /*95c0*/  @!P0 BRA `(.L_x_103) ;  /* 0xfffffffc00f08947 */ /* 0x010fea000383ffff */
[----:B------:R-:W-:Y:S05]  /*95d0*/  BRA `(.L_x_102) ;  /* 0xffffffcc00987947 */ /* 0x000fea000383ffff */
.L_x_112:
[----:B-1----:R1:W3:Y:S02]  /*95e0*/  SYNCS.PHASECHK.TRANS64.TRYWAIT P0, [R3+URZ+0x40], R0 ;  /* 0x00004000030075a7 */ /* 0x0022e400080011ff */
[----:B---3--:R-:W-:Y:S05]  /*95f0*/  @!P0 NANOSLEEP.SYNCS 0x989680 ;  /* 0x009896800000895d */ /* 0x008fea0003900000 */
[----:B------:R-:W3:Y:S02]  /*9600*/  @!P0 SYNCS.PHASECHK.TRANS64 P0, [R3+URZ+0x40], R0 ;  /* 0x00004000030085a7 */ /* 0x000ee400080010ff */
[----:B---3--:R-:W-:Y:S05]  /*9610*/  @!P0 BRA `(.L_x_112) ;  /* 0xfffffffc00f08947 */ /* 0x008fea000383ffff */
[----:B------:R-:W-:Y:S05]  /*9620*/  BRA `(.L_x_111) ;  /* 0xffffffd400b47947 */ /* 0x000fea000383ffff */
.L_x_120:
[----:B-1----:R1:W3:Y:S02]  /*9630*/  SYNCS.PHASECHK.TRANS64.TRYWAIT P0, [R0+URZ+0x40], R7 ;  /* 0x00004007000075a7 */ /* 0x0022e400080011ff */
[----:B---3--:R-:W-:Y:S05]  /*9640*/  @!P0 NANOSLEEP.SYNCS 0x989680 ;  /* 0x009896800000895d */ /* 0x008fea0003900000 */
[----:B------:R-:W3:Y:S02]  /*9650*/  @!P0 SYNCS.PHASECHK.TRANS64 P0, [R0+URZ+0x40], R7 ;  /* 0x00004007000085a7 */ /* 0x000ee400080010ff */
[----:B---3--:R-:W-:Y:S05]  /*9660*/  @!P0 BRA `(.L_x_120) ;  /* 0xfffffffc00f08947 */ /* 0x008fea000383ffff */
[----:B------:R-:W-:Y:S05]  /*9670*/  BRA `(.L_x_119) ;  /* 0xffffffdc00f87947 */ /* 0x000fea000383ffff */
.L_x_128:
[----:B-1----:R1:W3:Y:S02]  /*9680*/  SYNCS.PHASECHK.TRANS64.TRYWAIT P0, [R0+URZ+0x40], R5 ;  /* 0x00004005000075a7 */ /* 0x0022e400080011ff */
[----:B---3--:R-:W-:Y:S05]  /*9690*/  @!P0 NANOSLEEP.SYNCS 0x989680 ;  /* 0x009896800000895d */ /* 0x008fea0003900000 */
[----:B------:R-:W3:Y:S02]  /*96a0*/  @!P0 SYNCS.PHASECHK.TRANS64 P0, [R0+URZ+0x40], R5 ;  /* 0x00004005000085a7 */ /* 0x000ee400080010ff */
[----:B---3--:R-:W-:Y:S05]  /*96b0*/  @!P0 BRA `(.L_x_128) ;  /* 0xfffffffc00f08947 */ /* 0x008fea000383ffff */
[----:B------:R-:W-:Y:S05]  /*96c0*/  BRA `(.L_x_127) ;  /* 0xffffffe8003c7947 */ /* 0x000fea000383ffff */
        .weak           $__internal_0_$__cuda_sm10x_tcgen05_guardrail_trap_col_being_dealloced_not_returned_by_alloc
        .type           $__internal_0_$__cuda_sm10x_tcgen05_guardrail_trap_col_being_dealloced_not_returned_by_alloc,@function
        .size           $__internal_0_$__cuda_sm10x_tcgen05_guardrail_trap_col_being_dealloced_not_returned_by_alloc,($__internal_1_$__cuda_sm10x_tcgen05_guardrail_trap_phase_invalid_during_alloc - $__internal_0_$__cuda_sm10x_tcgen05_guardrail_trap_col_being_dealloced_not_returned_by_alloc)
$__internal_0_$__cuda_sm10x_tcgen05_guardrail_trap_col_being_dealloced_not_returned_by_alloc:
[----:B------:R-:W-:Y:S05]  /*96d0*/  BPT.TRAP 0x1 ;  /* 0x000000040000795c */ /* 0x000fea0000300000 */
[----:B------:R-:W-:-:S04]  /*96e0*/  HFMA2 R3, -RZ, RZ, 0, 0 ;  /* 0x00000000ff037431 */ /* 0x000fc800000001ff */
[----:B------:R-:W-:Y:S05]  /*96f0*/  RET.REL.NODEC R2 `(_ZN7cutlass13device_kernelINS_4gemm6kernel13GemmUniversalIN4cute5tupleIJiiiiEEENS1_10collective13CollectiveMmaINS1_35MainloopSm100TmaUmmaWarpSpecializedILi4ELi2ELi4ENS5_IJNS4_1CILi1EEENSA_ILi2EEESB_EEEEENS5_IJNSA_ILi128EEENSA_ILi64EEESG_EEENS_10tfloat32_tENS5_IJlSB_lEEESI_SJ_NS4_8TiledMMAINS4_8MMA_AtomIJNS4_17SM100_MMA_TF32_SSISI_SI_fLi128ELi64ELNS4_4UMMA5MajorE0ELSO_0ELNSN_7ScaleInE0ELSP_0EEEEEENS4_6LayoutINS5_IJSB_SB_SB_EEENS5_IJNSA_ILi0EEESU_SU_EEEEENS5_IJNS4_10UnderscoreESX_SX_EEEEENS4_23SM90_TMA_LOAD_MULTICASTENS4_14ComposedLayoutINS4_7SwizzleILi3ELi4ELi3EEENS4_18smem_ptr_flag_bitsILi32EEENSS_INS5_IJNSA_ILi8EEENSA_ILi32EEEEEENS5_IJS17_SB_EEEEEEEvNS4_8identityENS4_13SM90_TMA_LOADES1B_vS1C_EENS_8epilogue10collective18CollectiveEpilogueINS1F_23Sm100TmaWarpSpecializedILi4ELi2ELi16ELb1ELb0EEEJSH_NS5_IJNSS_ISF_SB_EENSS_INSA_ILi16EEESB_EEEEESI_SJ_SI_SJ_NS1F_6fusion15FusionCallbacksIS1J_NS1O_17LinearCombinationISI_fSI_fLNS_15FloatRoundStyleE2EEESH_S1N_JEEENS4_5SM1004TMEM4LOAD26SM100_TMEM_LOAD_32dp32b16xES1D_NS11_INS12_ILi2ELi4ELi3EEES15_NSS_INS5_IJS16_S1L_EEENS5_IJS1L_SB_EEEEEEENS4_39AutoVectorizingCopyWithAssumedAlignmentILi128EEENS4_14SM90_TMA_STOREES22_S24_S24_EEEvvEEEEvNT_6ParamsE) ;  /* 0xffffff6802407950 */ /* 0x000fea0003c3ffff */
        .weak           $__internal_1_$__cuda_sm10x_tcgen05_guardrail_trap_phase_invalid_during_alloc
        .type           $__internal_1_$__cuda_sm10x_tcgen05_guardrail_trap_phase_invalid_during_alloc,@function
        .size           $__internal_1_$__cuda_sm10x_tcgen05_guardrail_trap_phase_invalid_during_alloc,($__internal_2_$__cuda_sm10x_tcgen05_guardrail_trap_unallocated_columns_being_dealloced - $__internal_1_$__cuda_sm10x_tcgen05_guardrail_trap_phase_invalid_during_alloc)
$__internal_1_$__cuda_sm10x_tcgen05_guardrail_trap_phase_invalid_during_alloc:
[----:B------:R-:W-:Y:S05]  /*9700*/  BPT.TRAP 0x1 ;  /* 0x000000040000795c */ /* 0x000fea0000300000 */
[----:B------:R-:W-:-:S04]  /*9710*/  MOV R5, 0x0 ;  /* 0x0000000000057802 */ /* 0x000fc80000000f00 */
[----:B------:R-:W-:Y:S05]  /*9720*/  RET.REL.NODEC R4 `(_ZN7cutlass13device_kernelINS_4gemm6kernel13GemmUniversalIN4cute5tupleIJiiiiEEENS1_10collective13CollectiveMmaINS1_35MainloopSm100TmaUmmaWarpSpecializedILi4ELi2ELi4ENS5_IJNS4_1CILi1EEENSA_ILi2EEESB_EEEEENS5_IJNSA_ILi128EEENSA_ILi64EEESG_EEENS_10tfloat32_tENS5_IJlSB_lEEESI_SJ_NS4_8TiledMMAINS4_8MMA_AtomIJNS4_17SM100_MMA_TF32_SSISI_SI_fLi128ELi64ELNS4_4UMMA5MajorE0ELSO_0ELNSN_7ScaleInE0ELSP_0EEEEEENS4_6LayoutINS5_IJSB_SB_SB_EEENS5_IJNSA_ILi0EEESU_SU_EEEEENS5_IJNS4_10UnderscoreESX_SX_EEEEENS4_23SM90_TMA_LOAD_MULTICASTENS4_14ComposedLayoutINS4_7SwizzleILi3ELi4ELi3EEENS4_18smem_ptr_flag_bitsILi32EEENSS_INS5_IJNSA_ILi8EEENSA_ILi32EEEEEENS5_IJS17_SB_EEEEEEEvNS4_8identityENS4_13SM90_TMA_LOADES1B_vS1C_EENS_8epilogue10collective18CollectiveEpilogueINS1F_23Sm100TmaWarpSpecializedILi4ELi2ELi16ELb1ELb0EEEJSH_NS5_IJNSS_ISF_SB_EENSS_INSA_ILi16EEESB_EEEEESI_SJ_SI_SJ_NS1F_6fusion15FusionCallbacksIS1J_NS1O_17LinearCombinationISI_fSI_fLNS_15FloatRoundStyleE2EEESH_S1N_JEEENS4_5SM1004TMEM4LOAD26SM100_TMEM_LOAD_32dp32b16xES1D_NS11_INS12_ILi2ELi4ELi3EEES15_NSS_INS5_IJS16_S1L_EEENS5_IJS1L_SB_EEEEEEENS4_39AutoVectorizingCopyWithAssumedAlignmentILi128EEENS4_14SM90_TMA_STOREES22_S24_S24_EEEvvEEEEvNT_6ParamsE) ;  /* 0xffffff6804347950 */ /* 0x000fea0003c3ffff */
        .weak           $__internal_2_$__cuda_sm10x_tcgen05_guardrail_trap_unallocated_columns_being_dealloced
        .type           $__internal_2_$__cuda_sm10x_tcgen05_guardrail_trap_unallocated_columns_being_dealloced,@function
        .size           $__internal_2_$__cuda_sm10x_tcgen05_guardrail_trap_unallocated_columns_being_dealloced,(.L_x_183 - $__internal_2_$__cuda_sm10x_tcgen05_guardrail_trap_unallocated_columns_being_dealloced)
$__internal_2_$__cuda_sm10x_tcgen05_guardrail_trap_unallocated_columns_being_dealloced:
[----:B------:R-:W-:Y:S05]  /*9730*/  BPT.TRAP 0x1 ;  /* 0x000000040000795c */ /* 0x000fea0000300000 */
[----:B------:R-:W-:-:S04]  /*9740*/  HFMA2 R3, -RZ, RZ, 0, 0 ;  /* 0x00000000ff037431 */ /* 0x000fc800000001ff */
[----:B------:R-:W-:Y:S05]  /*9750*/  RET.REL.NODEC R2 `(_ZN7cutlass13device_kernelINS_4gemm6kernel13GemmUniversalIN4cute5tupleIJiiiiEEENS1_10collective13CollectiveMmaINS1_35MainloopSm100TmaUmmaWarpSpecializedILi4ELi2ELi4ENS5_IJNS4_1CILi1EEENSA_ILi2EEESB_EEEEENS5_IJNSA_ILi128EEENSA_ILi64EEESG_EEENS_10tfloat32_tENS5_IJlSB_lEEESI_SJ_NS4_8TiledMMAINS4_8MMA_AtomIJNS4_17SM100_MMA_TF32_SSISI_SI_fLi128ELi64ELNS4_4UMMA5MajorE0ELSO_0ELNSN_7ScaleInE0ELSP_0EEEEEENS4_6LayoutINS5_IJSB_SB_SB_EEENS5_IJNSA_ILi0EEESU_SU_EEEEENS5_IJNS4_10UnderscoreESX_SX_EEEEENS4_23SM90_TMA_LOAD_MULTICASTENS4_14ComposedLayoutINS4_7SwizzleILi3ELi4ELi3EEENS4_18smem_ptr_flag_bitsILi32EEENSS_INS5_IJNSA_ILi8EEENSA_ILi32EEEEEENS5_IJS17_SB_EEEEEEEvNS4_8identityENS4_13SM90_TMA_LOADES1B_vS1C_EENS_8epilogue10collective18CollectiveEpilogueINS1F_23Sm100TmaWarpSpecializedILi4ELi2ELi16ELb1ELb0EEEJSH_NS5_IJNSS_ISF_SB_EENSS_INSA_ILi16EEESB_EEEEESI_SJ_SI_SJ_NS1F_6fusion15FusionCallbacksIS1J_NS1O_17LinearCombinationISI_fSI_fLNS_15FloatRoundStyleE2EEESH_S1N_JEEENS4_5SM1004TMEM4LOAD26SM100_TMEM_LOAD_32dp32b16xES1D_NS11_INS12_ILi2ELi4ELi3EEES15_NSS_INS5_IJS16_S1L_EEENS5_IJS1L_SB_EEEEEEENS4_39AutoVectorizingCopyWithAssumedAlignmentILi128EEENS4_14SM90_TMA_STOREES22_S24_S24_EEEvvEEEEvNT_6ParamsE) ;  /* 0xffffff6802287950 */ /* 0x000fea0003c3ffff */
.L_x_182:
[----:B------:R-:W-:-:S00]  /*9760*/  BRA `(.L_x_182) ;  /* 0xfffffffc00fc7947 */ /* 0x000fc0000383ffff */
[----:B------:R-:W-:-:S00]  /*9770*/  NOP ;  /* 0x0000000000007918 */ /* 0x000fc00000000000 */
        /* <DEDUP_REMOVED lines=8> */
.L_x_183:


//--------------------- .nv.global.init           --------------------------
	.section	.nv.global.init,"aw",@progbits
.nv.global.init:
	.type		$str$27,@object
	.size		$str$27,($str$28 - $str$27)
$str$27:
        /*0000*/ 	.byte	0x28, 0x61, 0x64, 0x64, 0x72, 0x65, 0x73, 0x73, 0x20, 0x26, 0x20, 0x6d, 0x61, 0x73, 0x6b, 0x29
        /*0010*/ 	.byte	0x20, 0x3d, 0x3d, 0x20, 0x30, 0x00
	.type		$str$28,@object
	.size		$str$28,($str$26 - $str$28)
$str$28:
        /*0016*/ 	.byte	0x2f, 0x74, 0x6d, 0x70, 0x2f, 0x63, 0x75, 0x74, 0x6c, 0x61, 0x73, 0x73, 0x5f, 0x73, 0x77, 0x65
        /*0026*/ 	.byte	0x65, 0x70, 0x5f, 0x73, 0x72, 0x63, 0x2f, 0x69, 0x6e, 0x63, 0x6c, 0x75, 0x64, 0x65, 0x2f, 0x63
        /*0036*/ 	.byte	0x75, 0x74, 0x65, 0x2f, 0x70, 0x6f, 0x69, 0x6e, 0x74, 0x65, 0x72, 0x5f, 0x66, 0x6c, 0x61, 0x67
        /*0046*/ 	.byte	0x67, 0x65, 0x64, 0x2e, 0x68, 0x70, 0x70, 0x00
	.type		$str$26,@object
	.size		$str$26,($str$25 - $str$26)
$str$26:
        /*004e*/ 	.byte	0x2f, 0x74, 0x6d, 0x70, 0x2f, 0x63, 0x75, 0x74, 0x6c, 0x61, 0x73, 0x73, 0x5f, 0x73, 0x77, 0x65
        /*005e*/ 	.byte	0x65, 0x70, 0x5f, 0x73, 0x72, 0x63, 0x2f, 0x69, 0x6e, 0x63, 0x6c, 0x75, 0x64, 0x65, 0x2f, 0x63
        /*006e*/ 	.byte	0x75, 0x74, 0x65, 0x2f, 0x61, 0x74, 0x6f, 0x6d, 0x2f, 0x63, 0x6f, 0x70, 0x79, 0x5f, 0x74, 0x72
        /*007e*/ 	.byte	0x61, 0x69, 0x74, 0x73, 0x5f, 0x73, 0x6d, 0x31, 0x30, 0x30, 0x2e, 0x68, 0x70, 0x70, 0x00
	.type		$str$25,@object
	.size		$str$25,(__unnamed_1 - $str$25)
$str$25:
        /*008d*/ 	.byte	0x28, 0x28, 0x75, 0x69, 0x6e, 0x74, 0x33, 0x32, 0x5f, 0x74, 0x28, 0x74, 0x68, 0x72, 0x65, 0x61
        /*009d*/ 	.byte	0x64, 0x49, 0x64, 0x78, 0x2e, 0x78, 0x29, 0x20, 0x2f, 0x20, 0x33, 0x32, 0x29, 0x20, 0x25, 0x20
        /*00ad*/ 	.byte	0x34, 0x29, 0x20, 0x3d, 0x3d, 0x20, 0x28, 0x28, 0x28, 0x74, 0x6d, 0x65, 0x6d, 0x5f, 0x61, 0x64
        /*00bd*/ 	.byte	0x64, 0x72, 0x20, 0x3e, 0x3e, 0x20, 0x31, 0x36, 0x29, 0x20, 0x2f, 0x20, 0x33, 0x32, 0x29, 0x20
        /*00cd*/ 	.byte	0x25, 0x20, 0x34, 0x29, 0x00
	.type		__unnamed_1,@object
	.size		__unnamed_1,(__unnamed_2 - __unnamed_1)
__unnamed_1:
        /*00d2*/ 	.byte	0x61, 0x75, 0x74, 0x6f, 0x20, 0x63, 0x75, 0x74, 0x65, 0x3a, 0x3a, 0x61, 0x73, 0x5f, 0x70, 0x6f
        /* <DEDUP_REMOVED lines=24> */
        /*0262*/ 	.byte	0x32, 0x30, 0x34, 0x38, 0x3e, 0x3e, 0x3e, 0x3e, 0x5d, 0x00
	.type		__unnamed_2,@object
	.size		__unnamed_2,(.L_2 - __unnamed_2)
__unnamed_2:
        /* <DEDUP_REMOVED lines=42> */
        /*050c*/ 	.byte	0x3e, 0x5d, 0x00
.L_2:


//--------------------- .nv.shared._ZN7cutlass13device_kernelINS_4gemm6kernel13GemmUniversalIN4cute5tupleIJiiiiEEENS1_10collective13CollectiveMmaINS1_35MainloopSm100TmaUmmaWarpSpecializedILi4ELi2ELi4ENS5_IJNS4_1CILi1EEENSA_ILi2EEESB_EEEEENS5_IJNSA_ILi128EEENSA_ILi64EEESG_EEENS_10tfloat32_tENS5_IJlSB_lEEESI_SJ_NS4_8TiledMMAINS4_8MMA_AtomIJNS4_17SM100_MMA_TF32_SSISI_SI_fLi128ELi64ELNS4_4UMMA5MajorE0ELSO_0ELNSN_7ScaleInE0ELSP_0EEEEEENS4_6LayoutINS5_IJSB_SB_SB_EEENS5_IJNSA_ILi0EEESU_SU_EEEEENS5_IJNS4_10UnderscoreESX_SX_EEEEENS4_23SM90_TMA_LOAD_MULTICASTENS4_14ComposedLayoutINS4_7SwizzleILi3ELi4ELi3EEENS4_18smem_ptr_flag_bitsILi32EEENSS_INS5_IJNSA_ILi8EEENSA_ILi32EEEEEENS5_IJS17_SB_EEEEEEEvNS4_8identityENS4_13SM90_TMA_LOADES1B_vS1C_EENS_8epilogue10collective18CollectiveEpilogueINS1F_23Sm100TmaWarpSpecializedILi4ELi2ELi16ELb1ELb0EEEJSH_NS5_IJNSS_ISF_SB_EENSS_INSA_ILi16EEESB_EEEEESI_SJ_SI_SJ_NS1F_6fusion15FusionCallbacksIS1J_NS1O_17LinearCombinationISI_fSI_fLNS_15FloatRoundStyleE2EEESH_S1N_JEEENS4_5SM1004TMEM4LOAD26SM100_TMEM_LOAD_32dp32b16xES1D_NS11_INS12_ILi2ELi4ELi3EEES15_NSS_INS5_IJS16_S1L_EEENS5_IJS1L_SB_EEEEEEENS4_39AutoVectorizingCopyWithAssumedAlignmentILi128EEENS4_14SM90_TMA_STOREES22_S24_S24_EEEvvEEEEvNT_6ParamsE --------------------------
	.section	.nv.shared._ZN7cutlass13device_kernelINS_4gemm6kernel13GemmUniversalIN4cute5tupleIJiiiiEEENS1_10collective13CollectiveMmaINS1_35MainloopSm100TmaUmmaWarpSpecializedILi4ELi2ELi4ENS5_IJNS4_1CILi1EEENSA_ILi2EEESB_EEEEENS5_IJNSA_ILi128EEENSA_ILi64EEESG_EEENS_10tfloat32_tENS5_IJlSB_lEEESI_SJ_NS4_8TiledMMAINS4_8MMA_AtomIJNS4_17SM100_MMA_TF32_SSISI_SI_fLi128ELi64ELNS4_4UMMA5MajorE0ELSO_0ELNSN_7ScaleInE0ELSP_0EEEEEENS4_6LayoutINS5_IJSB_SB_SB_EEENS5_IJNSA_ILi0EEESU_SU_EEEEENS5_IJNS4_10UnderscoreESX_SX_EEEEENS4_23SM90_TMA_LOAD_MULTICASTENS4_14ComposedLayoutINS4_7SwizzleILi3ELi4ELi3EEENS4_18smem_ptr_flag_bitsILi32EEENSS_INS5_IJNSA_ILi8EEENSA_ILi32EEEEEENS5_IJS17_SB_EEEEEEEvNS4_8identityENS4_13SM90_TMA_LOADES1B_vS1C_EENS_8epilogue10collective18CollectiveEpilogueINS1F_23Sm100TmaWarpSpecializedILi4ELi2ELi16ELb1ELb0EEEJSH_NS5_IJNSS_ISF_SB_EENSS_INSA_ILi16EEESB_EEEEESI_SJ_SI_SJ_NS1F_6fusion15FusionCallbacksIS1J_NS1O_17LinearCombinationISI_fSI_fLNS_15FloatRoundStyleE2EEESH_S1N_JEEENS4_5SM1004TMEM4LOAD26SM100_TMEM_LOAD_32dp32b16xES1D_NS11_INS12_ILi2ELi4ELi3EEES15_NSS_INS5_IJS16_S1L_EEENS5_IJS1L_SB_EEEEEEENS4_39AutoVectorizingCopyWithAssumedAlignmentILi128EEENS4_14SM90_TMA_STOREES22_S24_S24_EEEvvEEEEvNT_6ParamsE,"aw",@nobits
	.sectionflags	@""
	.align	16
	.zero		1024


//--------------------- .nv.shared.reserved.0     --------------------------
	.section	.nv.shared.reserved.0,"aw",@nobits
	.weak		__nv_reservedSMEM_offset_0_alias
	.size		__nv_reservedSMEM_offset_0_alias, 0, 64
	.other		__nv_reservedSMEM_offset_0_alias,@"STO_CUDA_RESERVED_SHARED STV_DEFAULT"
__nv_reservedSMEM_offset_0_alias:
	.zero		0
.nv.shared.reserved.0:
	.zero		64
	.weak		__nv_reservedSMEM_tcgen05_partition
	.type		__nv_reservedSMEM_tcgen05_partition,@object
	.size		__nv_reservedSMEM_tcgen05_partition,(.L_0 - __nv_reservedSMEM_tcgen05_partition)
__nv_reservedSMEM_tcgen05_partition:
	.zero		32
.L_0:


//--------------------- .nv.global                --------------------------
	.section	.nv.global,"aw",@nobits
.nv.global:
	.type		_ZN40_INTERNAL_37e4b45b_4_k_cu_7f51e3d0_362874cute1_E,@object
	.size		_ZN40_INTERNAL_37e4b45b_4_k_cu_7f51e3d0_362874cute1_E,(_ZN40_INTERNAL_37e4b45b_4_k_cu_7f51e3d0_362874cuda3std3__45__cpo6cbeginE - _ZN40_INTERNAL_37e4b45b_4_k_cu_7f51e3d0_362874cute1_E)
_ZN40_INTERNAL_37e4b45b_4_k_cu_7f51e3d0_362874cute1_E:
	.zero		1
	.type		_ZN40_INTERNAL_37e4b45b_4_k_cu_7f51e3d0_362874cuda3std3__45__cpo6cbeginE,@object
	.size		_ZN40_INTERNAL_37e4b45b_4_k_cu_7f51e3d0_362874cuda3std3__45__cpo6cbeginE,(_ZN40_INTERNAL_37e4b45b_4_k_cu_7f51e3d0_362874cuda3std3__48in_placeE - _ZN40_INTERNAL_37e4b45b_4_k_cu_7f51e3d0_362874cuda3std3__45__cpo6cbeginE)
_ZN40_INTERNAL_37e4b45b_4_k_cu_7f51e3d0_362874cuda3std3__45__cpo6cbeginE:
	.zero		1
	.type		_ZN40_INTERNAL_37e4b45b_4_k_cu_7f51e3d0_362874cuda3std3__48in_placeE,@object
	.size		_ZN40_INTERNAL_37e4b45b_4_k_cu_7f51e3d0_362874cuda3std3__48in_placeE,(_ZN40_INTERNAL_37e4b45b_4_k_cu_7f51e3d0_362874cuda3std6ranges3__45__cpo9iter_moveE - _ZN40_INTERNAL_37e4b45b_4_k_cu_7f51e3d0_362874cuda3std3__48in_placeE)
_ZN40_INTERNAL_37e4b45b_4_k_cu_7f51e3d0_362874cuda3std3__48in_placeE:
	.zero		1
	.type		_ZN40_INTERNAL_37e4b45b_4_k_cu_7f51e3d0_362874cuda3std6ranges3__45__cpo9iter_moveE,@object
	.size		_ZN40_INTERNAL_37e4b45b_4_k_cu_7f51e3d0_362874cuda3std6ranges3__45__cpo9iter_moveE,(_ZN40_INTERNAL_37e4b45b_4_k_cu_7f51e3d0_362874cuda3std3__45__cpo5beginE - _ZN40_INTERNAL_37e4b45b_4_k_cu_7f51e3d0_362874cuda3std6ranges3__45__cpo9iter_moveE)
_ZN40_INTERNAL_37e4b45b_4_k_cu_7f51e3d0_362874cuda3std6ranges3__45__cpo9iter_moveE:
	.zero		1
	.type		_ZN40_INTERNAL_37e4b45b_4_k_cu_7f51e3d0_362874cuda3std3__45__cpo5beginE,@object
	.size		_ZN40_INTERNAL_37e4b45b_4_k_cu_7f51e3d0_362874cuda3std3__45__cpo5beginE,(_ZN40_INTERNAL_37e4b45b_4_k_cu_7f51e3d0_362874cuda3std3__442_GLOBAL__N__37e4b45b_4_k_cu_7f51e3d0_362876ignoreE - _ZN40_INTERNAL_37e4b45b_4_k_cu_7f51e3d0_362874cuda3std3__45__cpo5beginE)
_ZN40_INTERNAL_37e4b45b_4_k_cu_7f51e3d0_362874cuda3std3__45__cpo5beginE:
	.zero		1
	.type		_ZN40_INTERNAL_37e4b45b_4_k_cu_7f51e3d0_362874cuda3std3__442_GLOBAL__N__37e4b45b_4_k_cu_7f51e3d0_362876ignoreE,@object
	.size		_ZN40_INTERNAL_37e4b45b_4_k_cu_7f51e3d0_362874cuda3std3__442_GLOBAL__N__37e4b45b_4_k_cu_7f51e3d0_362876ignoreE,(_ZN40_INTERNAL_37e4b45b_4_k_cu_7f51e3d0_362874cute7productE - _ZN40_INTERNAL_37e4b45b_4_k_cu_7f51e3d0_362874cuda3std3__442_GLOBAL__N__37e4b45b_4_k_cu_7f51e3d0_362876ignoreE)
_ZN40_INTERNAL_37e4b45b_4_k_cu_7f51e3d0_362874cuda3std3__442_GLOBAL__N__37e4b45b_4_k_cu_7f51e3d0_362876ignoreE:
	.zero		1
	.type		_ZN40_INTERNAL_37e4b45b_4_k_cu_7f51e3d0_362874cute7productE,@object
	.size		_ZN40_INTERNAL_37e4b45b_4_k_cu_7f51e3d0_362874cute7productE,(_ZN40_INTERNAL_37e4b45b_4_k_cu_7f51e3d0_362874cuda3std3__45__cpo3endE - _ZN40_INTERNAL_37e4b45b_4_k_cu_7f51e3d0_362874cute7productE)
_ZN40_INTERNAL_37e4b45b_4_k_cu_7f51e3d0_362874cute7productE:
	.zero		1
	.type		_ZN40_INTERNAL_37e4b45b_4_k_cu_7f51e3d0_362874cuda3std3__45__cpo3endE,@object
	.size		_ZN40_INTERNAL_37e4b45b_4_k_cu_7f51e3d0_362874cuda3std3__45__cpo3endE,(_ZN40_INTERNAL_37e4b45b_4_k_cu_7f51e3d0_362874cuda3std3__419piecewise_constructE - _ZN40_INTERNAL_37e4b45b_4_k_cu_7f51e3d0_362874cuda3std3__45__cpo3endE)
_ZN40_INTERNAL_37e4b45b_4_k_cu_7f51e3d0_362874cuda3std3__45__cpo3endE:
	.zero		1
	.type		_ZN40_INTERNAL_37e4b45b_4_k_cu_7f51e3d0_362874cuda3std3__419piecewise_constructE,@object
	.size		_ZN40_INTERNAL_37e4b45b_4_k_cu_7f51e3d0_362874cuda3std3__419piecewise_constructE,(_ZN40_INTERNAL_37e4b45b_4_k_cu_7f51e3d0_362874cuda3std3__45__cpo4cendE - _ZN40_INTERNAL_37e4b45b_4_k_cu_7f51e3d0_362874cuda3std3__419piecewise_constructE)
_ZN40_INTERNAL_37e4b45b_4_k_cu_7f51e3d0_362874cuda3std3__419piecewise_constructE:
	.zero		1
	.type		_ZN40_INTERNAL_37e4b45b_4_k_cu_7f51e3d0_362874cuda3std3__45__cpo4cendE,@object
	.size		_ZN40_INTERNAL_37e4b45b_4_k_cu_7f51e3d0_362874cuda3std3__45__cpo4cendE,(_ZN40_INTERNAL_37e4b45b_4_k_cu_7f51e3d0_362874cuda3std6ranges3__45__cpo4swapE - _ZN40_INTERNAL_37e4b45b_4_k_cu_7f51e3d0_362874cuda3std3__45__cpo4cendE)
_ZN40_INTERNAL_37e4b45b_4_k_cu_7f51e3d0_362874cuda3std3__45__cpo4cendE:
	.zero		1
	.type		_ZN40_INTERNAL_37e4b45b_4_k_cu_7f51e3d0_362874cuda3std6ranges3__45__cpo4swapE,@object
	.size		_ZN40_INTERNAL_37e4b45b_4_k_cu_7f51e3d0_362874cuda3std6ranges3__45__cpo4swapE,(.L_10 - _ZN40_INTERNAL_37e4b45b_4_k_cu_7f51e3d0_362874cuda3std6ranges3__45__cpo4swapE)
_ZN40_INTERNAL_37e4b45b_4_k_cu_7f51e3d0_362874cuda3std6ranges3__45__cpo4swapE:
	.zero		1
.L_10:


//--------------------- .nv.constant0._ZN7cutlass13device_kernelINS_4gemm6kernel13GemmUniversalIN4cute5tupleIJiiiiEEENS1_10collective13CollectiveMmaINS1_35MainloopSm100TmaUmmaWarpSpecializedILi4ELi2ELi4ENS5_IJNS4_1CILi1EEENSA_ILi2EEESB_EEEEENS5_IJNSA_ILi128EEENSA_ILi64EEESG_EEENS_10tfloat32_tENS5_IJlSB_lEEESI_SJ_NS4_8TiledMMAINS4_8MMA_AtomIJNS4_17SM100_MMA_TF32_SSISI_SI_fLi128ELi64ELNS4_4UMMA5MajorE0ELSO_0ELNSN_7ScaleInE0ELSP_0EEEEEENS4_6LayoutINS5_IJSB_SB_SB_EEENS5_IJNSA_ILi0EEESU_SU_EEEEENS5_IJNS4_10UnderscoreESX_SX_EEEEENS4_23SM90_TMA_LOAD_MULTICASTENS4_14ComposedLayoutINS4_7SwizzleILi3ELi4ELi3EEENS4_18smem_ptr_flag_bitsILi32EEENSS_INS5_IJNSA_ILi8EEENSA_ILi32EEEEEENS5_IJS17_SB_EEEEEEEvNS4_8identityENS4_13SM90_TMA_LOADES1B_vS1C_EENS_8epilogue10collective18CollectiveEpilogueINS1F_23Sm100TmaWarpSpecializedILi4ELi2ELi16ELb1ELb0EEEJSH_NS5_IJNSS_ISF_SB_EENSS_INSA_ILi16EEESB_EEEEESI_SJ_SI_SJ_NS1F_6fusion15FusionCallbacksIS1J_NS1O_17LinearCombinationISI_fSI_fLNS_15FloatRoundStyleE2EEESH_S1N_JEEENS4_5SM1004TMEM4LOAD26SM100_TMEM_LOAD_32dp32b16xES1D_NS11_INS12_ILi2ELi4ELi3EEES15_NSS_INS5_IJS16_S1L_EEENS5_IJS1L_SB_EEEEEEENS4_39AutoVectorizingCopyWithAssumedAlignmentILi128EEENS4_14SM90_TMA_STOREES22_S24_S24_EEEvvEEEEvNT_6ParamsE --------------------------
	.section	.nv.constant0._ZN7cutlass13device_kernelINS_4gemm6kernel13GemmUniversalIN4cute5tupleIJiiiiEEENS1_10collective13CollectiveMmaINS1_35MainloopSm100TmaUmmaWarpSpecializedILi4ELi2ELi4ENS5_IJNS4_1CILi1EEENSA_ILi2EEESB_EEEEENS5_IJNSA_ILi128EEENSA_ILi64EEESG_EEENS_10tfloat32_tENS5_IJlSB_lEEESI_SJ_NS4_8TiledMMAINS4_8MMA_AtomIJNS4_17SM100_MMA_TF32_SSISI_SI_fLi128ELi64ELNS4_4UMMA5MajorE0ELSO_0ELNSN_7ScaleInE0ELSP_0EEEEEENS4_6LayoutINS5_IJSB_SB_SB_EEENS5_IJNSA_ILi0EEESU_SU_EEEEENS5_IJNS4_10UnderscoreESX_SX_EEEEENS4_23SM90_TMA_LOAD_MULTICASTENS4_14ComposedLayoutINS4_7SwizzleILi3ELi4ELi3EEENS4_18smem_ptr_flag_bitsILi32EEENSS_INS5_IJNSA_ILi8EEENSA_ILi32EEEEEENS5_IJS17_SB_EEEEEEEvNS4_8identityENS4_13SM90_TMA_LOADES1B_vS1C_EENS_8epilogue10collective18CollectiveEpilogueINS1F_23Sm100TmaWarpSpecializedILi4ELi2ELi16ELb1ELb0EEEJSH_NS5_IJNSS_ISF_SB_EENSS_INSA_ILi16EEESB_EEEEESI_SJ_SI_SJ_NS1F_6fusion15FusionCallbacksIS1J_NS1O_17LinearCombinationISI_fSI_fLNS_15FloatRoundStyleE2EEESH_S1N_JEEENS4_5SM1004TMEM4LOAD26SM100_TMEM_LOAD_32dp32b16xES1D_NS11_INS12_ILi2ELi4ELi3EEES15_NSS_INS5_IJS16_S1L_EEENS5_IJS1L_SB_EEEEEEENS4_39AutoVectorizingCopyWithAssumedAlignmentILi128EEENS4_14SM90_TMA_STOREES22_S24_S24_EEEvvEEEEvNT_6ParamsE,"a",@progbits
	.sectionflags	@""
	.align	4
.nv.constant0._ZN7cutlass13device_kernelINS_4gemm6kernel13GemmUniversalIN4cute5tupleIJiiiiEEENS1_10collective13CollectiveMmaINS1_35MainloopSm100TmaUmmaWarpSpecializedILi4ELi2ELi4ENS5_IJNS4_1CILi1EEENSA_ILi2EEESB_EEEEENS5_IJNSA_ILi128EEENSA_ILi64EEESG_EEENS_10tfloat32_tENS5_IJlSB_lEEESI_SJ_NS4_8TiledMMAINS4_8MMA_AtomIJNS4_17SM100_MMA_TF32_SSISI_SI_fLi128ELi64ELNS4_4UMMA5MajorE0ELSO_0ELNSN_7ScaleInE0ELSP_0EEEEEENS4_6LayoutINS5_IJSB_SB_SB_EEENS5_IJNSA_ILi0EEESU_SU_EEEEENS5_IJNS4_10UnderscoreESX_SX_EEEEENS4_23SM90_TMA_LOAD_MULTICASTENS4_14ComposedLayoutINS4_7SwizzleILi3ELi4ELi3EEENS4_18smem_ptr_flag_bitsILi32EEENSS_INS5_IJNSA_ILi8EEENSA_ILi32EEEEEENS5_IJS17_SB_EEEEEEEvNS4_8identityENS4_13SM90_TMA_LOADES1B_vS1C_EENS_8epilogue10collective18CollectiveEpilogueINS1F_23Sm100TmaWarpSpecializedILi4ELi2ELi16ELb1ELb0EEEJSH_NS5_IJNSS_ISF_SB_EENSS_INSA_ILi16EEESB_EEEEESI_SJ_SI_SJ_NS1F_6fusion15FusionCallbacksIS1J_NS1O_17LinearCombinationISI_fSI_fLNS_15FloatRoundStyleE2EEESH_S1N_JEEENS4_5SM1004TMEM4LOAD26SM100_TMEM_LOAD_32dp32b16xES1D_NS11_INS12_ILi2ELi4ELi3EEES15_NSS_INS5_IJS16_S1L_EEENS5_IJS1L_SB_EEEEEEENS4_39AutoVectorizingCopyWithAssumedAlignmentILi128EEENS4_14SM90_TMA_STOREES22_S24_S24_EEEvvEEEEvNT_6ParamsE:
	.zero		2944


//--------------------- SYMBOLS --------------------------

	.type		.nv.reservedSmem.offset0,@object
	.size		.nv.reservedSmem.offset0,0x4
	.type		.nv.reservedSmem.cap,@object
	.size		.nv.reservedSmem.cap,0x4
	.type		__assertfail,@function
